	.target	sm_90a

	.elftype	@"ET_EXEC"


//--------------------- .note.nv.tkinfo           --------------------------
	.section	.note.nv.tkinfo,"",@"SHT_NOTE"
	.sectionflags	@"SHF_NOTE_NV_TKINFO"
	.tkinfo
        /*0018*/ 	.word	0x00000002
        /*0030*/ 	.string	""
        /*0030*/ 	.string	"ptxas"
        /*0030*/ 	.string	"Cuda compilation tools, release 13.0, V13.0.88"
        /*0030*/ 	.string	"Build cuda_13.0.r13.0/compiler.36424714_0"
        /*0030*/ 	.string	"-arch sm_90a -m 64 "



//--------------------- .note.nv.cuinfo           --------------------------
	.section	.note.nv.cuinfo,"",@"SHT_NOTE"
	.sectionflags	@"SHF_NOTE_NV_CUINFO"
        /*0018*/ 	.short	0x0002
        /*001a*/ 	.short	0x005a
        /*001c*/ 	.short	0x0082
	.zero		2


//--------------------- .nv.info                  --------------------------
	.section	.nv.info,"",@"SHT_CUDA_INFO"
	.align	4


	//----- nvinfo : EIATTR_REGCOUNT
	.align		4
        /*0000*/ 	.byte	0x04, 0x2f
        /*0002*/ 	.short	(.L_15 - .L_14)
	.align		4
.L_14:
        /*0004*/ 	.word	index@(_ZN7cutlass13device_kernelINS_4gemm6kernel13GemmUniversalIN4cute5tupleIJiiiiEEENS1_10collective13CollectiveMmaINS1_34MainloopSm90TmaGmmaWarpSpecializedILi3ENS5_IJNS4_1CILi2EEENSA_ILi1EEESC_EEENS1_32KernelTmaWarpSpecializedPingpongEEENS5_IJNSA_ILi64EEENSA_ILi256EEENSA_ILi32EEEEEENS_10tfloat32_tENS5_IJlSC_lEEESK_SL_NS4_8TiledMMAINS4_8MMA_AtomIJNS4_4SM904GMMA30MMA_64x256x8_F32TF32TF32_SS_TNILNSP_7ScaleInE1ELSR_1EEEEEENS4_6LayoutINS5_IJSC_SC_SC_EEENS5_IJNSA_ILi0EEESW_SW_EEEEENS5_IJNS4_10UnderscoreESZ_SZ_EEEEENS4_13SM90_TMA_LOADENS4_14ComposedLayoutINS4_7SwizzleILi3ELi4ELi3EEENS4_18smem_ptr_flag_bitsILi32EEENSU_INS5_IJNSA_ILi8EEESI_EEENS5_IJSI_SC_EEEEEEEvNS4_8identityENS4_23SM90_TMA_LOAD_MULTICASTES1C_vS1D_EENS_8epilogue10collective6detail29Sm90TmaWarpSpecializedAdapterINS1H_15DefaultEpilogueISK_SL_SL_NS1G_6thread17LinearCombinationISK_Li1EffLNS1L_9ScaleType4KindE0ELNS_15FloatRoundStyleE2ESK_EENS1_15EpilogueDefaultEEEEEvvEEEEvNT_6ParamsE)
        /*0008*/ 	.word	0x000000a8


	//----- nvinfo : EIATTR_FRAME_SIZE
	.align		4
.L_15:
        /*000c*/ 	.byte	0x04, 0x11
        /*000e*/ 	.short	(.L_17 - .L_16)
	.align		4
.L_16:
        /*0010*/ 	.word	index@(_ZN7cutlass13device_kernelINS_4gemm6kernel13GemmUniversalIN4cute5tupleIJiiiiEEENS1_10collective13CollectiveMmaINS1_34MainloopSm90TmaGmmaWarpSpecializedILi3ENS5_IJNS4_1CILi2EEENSA_ILi1EEESC_EEENS1_32KernelTmaWarpSpecializedPingpongEEENS5_IJNSA_ILi64EEENSA_ILi256EEENSA_ILi32EEEEEENS_10tfloat32_tENS5_IJlSC_lEEESK_SL_NS4_8TiledMMAINS4_8MMA_AtomIJNS4_4SM904GMMA30MMA_64x256x8_F32TF32TF32_SS_TNILNSP_7ScaleInE1ELSR_1EEEEEENS4_6LayoutINS5_IJSC_SC_SC_EEENS5_IJNSA_ILi0EEESW_SW_EEEEENS5_IJNS4_10UnderscoreESZ_SZ_EEEEENS4_13SM90_TMA_LOADENS4_14ComposedLayoutINS4_7SwizzleILi3ELi4ELi3EEENS4_18smem_ptr_flag_bitsILi32EEENSU_INS5_IJNSA_ILi8EEESI_EEENS5_IJSI_SC_EEEEEEEvNS4_8identityENS4_23SM90_TMA_LOAD_MULTICASTES1C_vS1D_EENS_8epilogue10collective6detail29Sm90TmaWarpSpecializedAdapterINS1H_15DefaultEpilogueISK_SL_SL_NS1G_6thread17LinearCombinationISK_Li1EffLNS1L_9ScaleType4KindE0ELNS_15FloatRoundStyleE2ESK_EENS1_15EpilogueDefaultEEEEEvvEEEEvNT_6ParamsE)
        /*0014*/ 	.word	0x00000008


	//----- nvinfo : EIATTR_MIN_STACK_SIZE
	.align		4
.L_17:
        /*0018*/ 	.byte	0x04, 0x12
        /*001a*/ 	.short	(.L_19 - .L_18)
	.align		4
.L_18:
        /*001c*/ 	.word	index@(_ZN7cutlass13device_kernelINS_4gemm6kernel13GemmUniversalIN4cute5tupleIJiiiiEEENS1_10collective13CollectiveMmaINS1_34MainloopSm90TmaGmmaWarpSpecializedILi3ENS5_IJNS4_1CILi2EEENSA_ILi1EEESC_EEENS1_32KernelTmaWarpSpecializedPingpongEEENS5_IJNSA_ILi64EEENSA_ILi256EEENSA_ILi32EEEEEENS_10tfloat32_tENS5_IJlSC_lEEESK_SL_NS4_8TiledMMAINS4_8MMA_AtomIJNS4_4SM904GMMA30MMA_64x256x8_F32TF32TF32_SS_TNILNSP_7ScaleInE1ELSR_1EEEEEENS4_6LayoutINS5_IJSC_SC_SC_EEENS5_IJNSA_ILi0EEESW_SW_EEEEENS5_IJNS4_10UnderscoreESZ_SZ_EEEEENS4_13SM90_TMA_LOADENS4_14ComposedLayoutINS4_7SwizzleILi3ELi4ELi3EEENS4_18smem_ptr_flag_bitsILi32EEENSU_INS5_IJNSA_ILi8EEESI_EEENS5_IJSI_SC_EEEEEEEvNS4_8identityENS4_23SM90_TMA_LOAD_MULTICASTES1C_vS1D_EENS_8epilogue10collective6detail29Sm90TmaWarpSpecializedAdapterINS1H_15DefaultEpilogueISK_SL_SL_NS1G_6thread17LinearCombinationISK_Li1EffLNS1L_9ScaleType4KindE0ELNS_15FloatRoundStyleE2ESK_EENS1_15EpilogueDefaultEEEEEvvEEEEvNT_6ParamsE)
        /*0020*/ 	.word	0x00000008
.L_19:


//--------------------- .nv.compat                --------------------------
	.section	.nv.compat,"",@"SHT_CUDA_COMPAT_INFO"
	.align	4
        /*0000*/ 	.byte	0x02, 0x09, 0x01, 0x00, 0x02, 0x02, 0x04, 0x00, 0x02, 0x05, 0x05, 0x00, 0x03, 0x07, 0x01, 0x01
        /*0010*/ 	.byte	0x02, 0x03, 0x01, 0x00, 0x02, 0x06, 0x01, 0x00, 0x04, 0x0b, 0x08, 0x00, 0x00, 0x00, 0x00, 0x00
        /*0020*/ 	.byte	0x00, 0x00, 0x00, 0x00


//--------------------- .nv.info._ZN7cutlass13device_kernelINS_4gemm6kernel13GemmUniversalIN4cute5tupleIJiiiiEEENS1_10collective13CollectiveMmaINS1_34MainloopSm90TmaGmmaWarpSpecializedILi3ENS5_IJNS4_1CILi2EEENSA_ILi1EEESC_EEENS1_32KernelTmaWarpSpecializedPingpongEEENS5_IJNSA_ILi64EEENSA_ILi256EEENSA_ILi32EEEEEENS_10tfloat32_tENS5_IJlSC_lEEESK_SL_NS4_8TiledMMAINS4_8MMA_AtomIJNS4_4SM904GMMA30MMA_64x256x8_F32TF32TF32_SS_TNILNSP_7ScaleInE1ELSR_1EEEEEENS4_6LayoutINS5_IJSC_SC_SC_EEENS5_IJNSA_ILi0EEESW_SW_EEEEENS5_IJNS4_10UnderscoreESZ_SZ_EEEEENS4_13SM90_TMA_LOADENS4_14ComposedLayoutINS4_7SwizzleILi3ELi4ELi3EEENS4_18smem_ptr_flag_bitsILi32EEENSU_INS5_IJNSA_ILi8EEESI_EEENS5_IJSI_SC_EEEEEEEvNS4_8identityENS4_23SM90_TMA_LOAD_MULTICASTES1C_vS1D_EENS_8epilogue10collective6detail29Sm90TmaWarpSpecializedAdapterINS1H_15DefaultEpilogueISK_SL_SL_NS1G_6thread17LinearCombinationISK_Li1EffLNS1L_9ScaleType4KindE0ELNS_15FloatRoundStyleE2ESK_EENS1_15EpilogueDefaultEEEEEvvEEEEvNT_6ParamsE --------------------------
	.section	.nv.info._ZN7cutlass13device_kernelINS_4gemm6kernel13GemmUniversalIN4cute5tupleIJiiiiEEENS1_10collective13CollectiveMmaINS1_34MainloopSm90TmaGmmaWarpSpecializedILi3ENS5_IJNS4_1CILi2EEENSA_ILi1EEESC_EEENS1_32KernelTmaWarpSpecializedPingpongEEENS5_IJNSA_ILi64EEENSA_ILi256EEENSA_ILi32EEEEEENS_10tfloat32_tENS5_IJlSC_lEEESK_SL_NS4_8TiledMMAINS4_8MMA_AtomIJNS4_4SM904GMMA30MMA_64x256x8_F32TF32TF32_SS_TNILNSP_7ScaleInE1ELSR_1EEEEEENS4_6LayoutINS5_IJSC_SC_SC_EEENS5_IJNSA_ILi0EEESW_SW_EEEEENS5_IJNS4_10UnderscoreESZ_SZ_EEEEENS4_13SM90_TMA_LOADENS4_14ComposedLayoutINS4_7SwizzleILi3ELi4ELi3EEENS4_18smem_ptr_flag_bitsILi32EEENSU_INS5_IJNSA_ILi8EEESI_EEENS5_IJSI_SC_EEEEEEEvNS4_8identityENS4_23SM90_TMA_LOAD_MULTICASTES1C_vS1D_EENS_8epilogue10collective6detail29Sm90TmaWarpSpecializedAdapterINS1H_15DefaultEpilogueISK_SL_SL_NS1G_6thread17LinearCombinationISK_Li1EffLNS1L_9ScaleType4KindE0ELNS_15FloatRoundStyleE2ESK_EENS1_15EpilogueDefaultEEEEEvvEEEEvNT_6ParamsE,"",@"SHT_CUDA_INFO"
	.sectionflags	@""
	.align	4


	//----- nvinfo : EIATTR_CUDA_API_VERSION
	.align		4
        /*0000*/ 	.byte	0x04, 0x37
        /*0002*/ 	.short	(.L_21 - .L_20)
.L_20:
        /*0004*/ 	.word	0x00000082


	//----- nvinfo : EIATTR_KPARAM_INFO
	.align		4
.L_21:
        /*0008*/ 	.byte	0x04, 0x17
        /*000a*/ 	.short	(.L_23 - .L_22)
.L_22:
        /*000c*/ 	.word	0x00000000
        /*0010*/ 	.short	0x0000
        /*0012*/ 	.short	0x0070
        /*0014*/ 	.byte	0x00, 0xf0, 0x01, 0x10


	//----- nvinfo : EIATTR_SPARSE_MMA_MASK
	.align		4
.L_23:
        /*0018*/ 	.byte	0x03, 0x50
        /*001a*/ 	.short	0x0000


	//----- nvinfo : EIATTR_MAXREG_COUNT
	.align		4
        /*001c*/ 	.byte	0x03, 0x1b
        /*001e*/ 	.short	0x00a8


	//----- nvinfo : EIATTR_NUM_BARRIERS
	.align		4
        /*0020*/ 	.byte	0x02, 0x4c
        /*0022*/ 	.byte	0x01
	.zero		1


	//----- nvinfo : EIATTR_EXTERNS
	.align		4
        /*0024*/ 	.byte	0x04, 0x0f
        /*0026*/ 	.short	(.L_25 - .L_24)


	//   ....[0]....
	.align		4
.L_24:
        /*0028*/ 	.word	index@(__assertfail)


	//----- nvinfo : EIATTR_ANNOTATIONS
	.align		4
.L_25:
        /*002c*/ 	.byte	0x04, 0x55
        /*002e*/ 	.short	(.L_27 - .L_26)


	//   ....[0]....
.L_26:
        /*0030*/ 	.word	0x00000001
        /*0034*/ 	.byte	0x90, 0x0d, 0x00, 0x00, 0x01, 0x00, 0x00, 0x00, 0x20, 0x9f, 0x00, 0x00, 0x01, 0x00, 0x00, 0x00
        /*0044*/ 	.byte	0x90, 0xab, 0x00, 0x00


	//----- nvinfo : EIATTR_MERCURY_ISA_VERSION
	.align		4
.L_27:
        /*0048*/ 	.byte	0x03, 0x5f
        /*004a*/ 	.short	0x0101


	//----- nvinfo : EIATTR_INT_WARP_WIDE_INSTR_OFFSETS
	.align		4
        /*004c*/ 	.byte	0x04, 0x31
        /*004e*/ 	.short	(.L_29 - .L_28)


	//   ....[0]....
.L_28:
        /*0050*/ 	.word	0x00000510


	//   ....[1]....
        /*0054*/ 	.word	0x00000540


	//   ....[2]....
        /*0058*/ 	.word	0x00000580


	//   ....[3]....
        /*005c*/ 	.word	0x000006b0


	//   ....[4]....
        /*0060*/ 	.word	0x000006c0


	//   ....[5]....
        /*0064*/ 	.word	0x000006d0


	//   ....[6]....
        /*0068*/ 	.word	0x00000770


	//   ....[7]....
        /*006c*/ 	.word	0x000007b0


	//   ....[8]....
        /*0070*/ 	.word	0x00002060


	//----- nvinfo : EIATTR_COOP_GROUP_MASK_REGIDS
	.align		4
.L_29:
        /*0074*/ 	.byte	0x04, 0x29
        /*0076*/ 	.short	(.L_31 - .L_30)


	//   ....[0]....
.L_30:
        /*0078*/ 	.word	0xffffffff


	//   ....[1]....
        /*007c*/ 	.word	0xffffffff


	//   ....[2]....
        /*0080*/ 	.word	0xffffffff


	//   ....[3]....
        /*0084*/ 	.word	0xffffffff


	//   ....[4]....
        /*0088*/ 	.word	0xffffffff


	//   ....[5]....
        /*008c*/ 	.word	0xffffffff


	//   ....[6]....
        /*0090*/ 	.word	0xffffffff


	//----- nvinfo : EIATTR_COOP_GROUP_INSTR_OFFSETS
	.align		4
.L_31:
        /*0094*/ 	.byte	0x04, 0x28
        /*0096*/ 	.short	(.L_33 - .L_32)


	//   ....[0]....
.L_32:
        /*0098*/ 	.word	0x00000070


	//   ....[1]....
        /*009c*/ 	.word	0x00000080


	//   ....[2]....
        /*00a0*/ 	.word	0x00000140


	//   ....[3]....
        /*00a4*/ 	.word	0x000002d0


	//   ....[4]....
        /*00a8*/ 	.word	0x00000310


	//   ....[5]....
        /*00ac*/ 	.word	0x000006f0


	//   ....[6]....
        /*00b0*/ 	.word	0x00000930


	//----- nvinfo : EIATTR_REG_RECONFIG
	.align		4
.L_33:
        /*00b4*/ 	.byte	0x01, 0x54
	.zero		2


	//----- nvinfo : EIATTR_SYSCALL_OFFSETS
	.align		4
        /*00b8*/ 	.byte	0x04, 0x46
        /*00ba*/ 	.short	(.L_35 - .L_34)


	//   ....[0]....
.L_34:
        /*00bc*/ 	.word	0x000017c0


	//----- nvinfo : EIATTR_MBARRIER_INSTR_OFFSETS
	.align		4
.L_35:
        /*00c0*/ 	.byte	0x04, 0x39
        /*00c2*/ 	.short	(.L_37 - .L_36)


	//   ....[0]....
.L_36:
        /*00c4*/ 	.word	0x00000260
        /*00c8*/ 	.word	0x000000ff
        /*00cc*/ 	.word	0x00000000
        /*00d0*/ 	.short	0x0100
        /*00d2*/ 	.byte	0x08
	.zero		1


	//   ....[1]....
        /*00d4*/ 	.word	0x00000270
        /*00d8*/ 	.word	0x000000ff
        /*00dc*/ 	.word	0x00000018
        /*00e0*/ 	.short	0x0100
        /*00e2*/ 	.byte	0x08
	.zero		1


	//   ....[2]....
        /*00e4*/ 	.word	0x00000280
        /*00e8*/ 	.word	0x000000ff
        /*00ec*/ 	.word	0x00000008
        /*00f0*/ 	.short	0x0100
        /*00f2*/ 	.byte	0x08
	.zero		1


	//   ....[3]....
        /*00f4*/ 	.word	0x00000290
        /*00f8*/ 	.word	0x000000ff
        /*00fc*/ 	.word	0x00000020
        /*0100*/ 	.short	0x0100
        /*0102*/ 	.byte	0x08
	.zero		1


	//   ....[4]....
        /*0104*/ 	.word	0x000002a0
        /*0108*/ 	.word	0x000000ff
        /*010c*/ 	.word	0x00000010
        /*0110*/ 	.short	0x0100
        /*0112*/ 	.byte	0x08
	.zero		1


	//   ....[5]....
        /*0114*/ 	.word	0x000002b0
        /*0118*/ 	.word	0x000000ff
        /*011c*/ 	.word	0x00000028
        /*0120*/ 	.short	0x0100
        /*0122*/ 	.byte	0x08
	.zero		1


	//   ....[6]....
        /*0124*/ 	.word	0x000007e0
        /*0128*/ 	.word	0x000000ff
        /*012c*/ 	.word	0x00000060
        /*0130*/ 	.short	0x0100
        /*0132*/ 	.byte	0x08
	.zero		1


	//   ....[7]....
        /*0134*/ 	.word	0x00000870
        /*0138*/ 	.word	0x000000ff
        /*013c*/ 	.word	0x00000068
        /*0140*/ 	.short	0x0100
        /*0142*/ 	.byte	0x08
	.zero		1


	//   ....[8]....
        /*0144*/ 	.word	0x000008b0
        /*0148*/ 	.word	0x000000ff
        /*014c*/ 	.word	0x00000040
        /*0150*/ 	.short	0x0100
        /*0152*/ 	.byte	0x09
	.zero		1


	//   ....[9]....
        /*0154*/ 	.word	0x000008c0
        /*0158*/ 	.word	0x000000ff
        /*015c*/ 	.word	0x00000048
        /*0160*/ 	.short	0x0100
        /*0162*/ 	.byte	0x09
	.zero		1


	//   ....[10]....
        /*0164*/ 	.word	0x000008d0
        /*0168*/ 	.word	0x000000ff
        /*016c*/ 	.word	0x00000050
        /*0170*/ 	.short	0x0100
        /*0172*/ 	.byte	0x09
	.zero		1


	//   ....[11]....
        /*0174*/ 	.word	0x000008e0
        /*0178*/ 	.word	0x000000ff
        /*017c*/ 	.word	0x00000058
        /*0180*/ 	.short	0x0100
        /*0182*/ 	.byte	0x09
	.zero		1


	//   ....[12]....
        /*0184*/ 	.word	0x000016a0
        /*0188*/ 	.word	0x0000009f
        /*018c*/ 	.word	0x00000000
        /*0190*/ 	.short	0x010a
        /*0192*/ 	.byte	0x2a
	.zero		1


	//   ....[13]....
        /*0194*/ 	.word	0x00001840
        /*0198*/ 	.word	0x00000003
        /*019c*/ 	.word	0x00000000
        /*01a0*/ 	.short	0x010a
        /*01a2*/ 	.byte	0x3f
	.zero		1


	//   ....[14]....
        /*01a4*/ 	.word	0x000018a0
        /*01a8*/ 	.word	0x00000003
        /*01ac*/ 	.word	0x00000000
        /*01b0*/ 	.short	0x010a
        /*01b2*/ 	.byte	0x3f
	.zero		1


	//   ....[15]....
        /*01b4*/ 	.word	0x00001c30
        /*01b8*/ 	.word	0x000000ff
        /*01bc*/ 	.word	0x00000000
        /*01c0*/ 	.short	0x010a
        /*01c2*/ 	.byte	0x04
	.zero		1


	//   ....[16]....
        /*01c4*/ 	.word	0x00001c70
        /*01c8*/ 	.word	0x000000ff
        /*01cc*/ 	.word	0x00000000
        /*01d0*/ 	.short	0x010a
        /*01d2*/ 	.byte	0x04
	.zero		1


	//   ....[17]....
        /*01d4*/ 	.word	0x00001f00
        /*01d8*/ 	.word	0x00000005
        /*01dc*/ 	.word	0x00000000
        /*01e0*/ 	.short	0x0101
        /*01e2*/ 	.byte	0x3f
	.zero		1


	//   ....[18]....
        /*01e4*/ 	.word	0x00002000
        /*01e8*/ 	.word	0x000000a0
        /*01ec*/ 	.word	0x00000000
        /*01f0*/ 	.short	0x0101
        /*01f2*/ 	.byte	0x2d
	.zero		1


	//   ....[19]....
        /*01f4*/ 	.word	0x00002100
        /*01f8*/ 	.word	0x00000003
        /*01fc*/ 	.word	0x00000000
        /*0200*/ 	.short	0x0101
        /*0202*/ 	.byte	0x3f
	.zero		1


	//   ....[20]....
        /*0204*/ 	.word	0x000021c0
        /*0208*/ 	.word	0x0000009f
        /*020c*/ 	.word	0x00000010
        /*0210*/ 	.short	0x010a
        /*0212*/ 	.byte	0x2a
	.zero		1


	//   ....[21]....
        /*0214*/ 	.word	0x00009f40
        /*0218*/ 	.word	0x000000a2
        /*021c*/ 	.word	0x00000000
        /*0220*/ 	.short	0x0101
        /*0222*/ 	.byte	0x2d
	.zero		1


	//   ....[22]....
        /*0224*/ 	.word	0x0000a8e0
        /*0228*/ 	.word	0x0000000e
        /*022c*/ 	.word	0x00000018
        /*0230*/ 	.short	0x010a
        /*0232*/ 	.byte	0x3f
	.zero		1


	//   ....[23]....
        /*0234*/ 	.word	0x0000aca0
        /*0238*/ 	.word	0x00000005
        /*023c*/ 	.word	0x00000068
        /*0240*/ 	.short	0x0101
        /*0242*/ 	.byte	0x3f
	.zero		1


	//   ....[24]....
        /*0244*/ 	.word	0x0000b430
        /*0248*/ 	.word	0x00000009
        /*024c*/ 	.word	0x00000000
        /*0250*/ 	.short	0x010a
        /*0252*/ 	.byte	0x3f
	.zero		1


	//   ....[25]....
        /*0254*/ 	.word	0x0000b4b0
        /*0258*/ 	.word	0x00000006
        /*025c*/ 	.word	0x00000000
        /*0260*/ 	.short	0x010a
        /*0262*/ 	.byte	0x3f
	.zero		1


	//   ....[26]....
        /*0264*/ 	.word	0x0000b540
        /*0268*/ 	.word	0x00000003
        /*026c*/ 	.word	0x00000000
        /*0270*/ 	.short	0x010a
        /*0272*/ 	.byte	0x3f
	.zero		1


	//   ....[27]....
        /*0274*/ 	.word	0x0000b5a0
        /*0278*/ 	.word	0x000000a1
        /*027c*/ 	.word	0x00000000
        /*0280*/ 	.short	0x010a
        /*0282*/ 	.byte	0x3f
	.zero		1


	//   ....[28]....
        /*0284*/ 	.word	0x0000b5f0
        /*0288*/ 	.word	0x00000003
        /*028c*/ 	.word	0x00000000
        /*0290*/ 	.short	0x010a
        /*0292*/ 	.byte	0x3f
	.zero		1


	//   ....[29]....
        /*0294*/ 	.word	0x0000b650
        /*0298*/ 	.word	0x00000005
        /*029c*/ 	.word	0x00000000
        /*02a0*/ 	.short	0x010a
        /*02a2*/ 	.byte	0x3f
	.zero		1


	//   ....[30]....
        /*02a4*/ 	.word	0x0000b6a0
        /*02a8*/ 	.word	0x000000a1
        /*02ac*/ 	.word	0x00000010
        /*02b0*/ 	.short	0x010a
        /*02b2*/ 	.byte	0x3f
	.zero		1


	//   ....[31]....
        /*02b4*/ 	.word	0x0000b770
        /*02b8*/ 	.word	0x0000000e
        /*02bc*/ 	.word	0x00000018
        /*02c0*/ 	.short	0x010a
        /*02c2*/ 	.byte	0x3f
	.zero		1


	//   ....[32]....
        /*02c4*/ 	.word	0x0000b840
        /*02c8*/ 	.word	0x00000009
        /*02cc*/ 	.word	0x00000000
        /*02d0*/ 	.short	0x010a
        /*02d2*/ 	.byte	0x3f
	.zero		1


	//   ....[33]....
        /*02d4*/ 	.word	0x0000b890
        /*02d8*/ 	.word	0x00000006
        /*02dc*/ 	.word	0x00000000
        /*02e0*/ 	.short	0x010a
        /*02e2*/ 	.byte	0x3f
	.zero		1


	//----- nvinfo : EIATTR_NUM_MBARRIERS
	.align		4
.L_37:
        /*02e4*/ 	.byte	0x03, 0x38
        /*02e6*/ 	.short	0x000c


	//----- nvinfo : EIATTR_EXIT_INSTR_OFFSETS
	.align		4
        /*02e8*/ 	.byte	0x04, 0x1c
        /*02ea*/ 	.short	(.L_39 - .L_38)


	//   ....[0]....
.L_38:
        /*02ec*/ 	.word	0x000013d0


	//   ....[1]....
        /*02f0*/ 	.word	0x00001430


	//   ....[2]....
        /*02f4*/ 	.word	0x0000a5d0


	//   ....[3]....
        /*02f8*/ 	.word	0x0000a600


	//   ....[4]....
        /*02fc*/ 	.word	0x0000b590


	//----- nvinfo : EIATTR_MAX_THREADS
	.align		4
.L_39:
        /*0300*/ 	.byte	0x04, 0x05
        /*0302*/ 	.short	(.L_41 - .L_40)
.L_40:
        /*0304*/ 	.word	0x00000180
        /*0308*/ 	.word	0x00000001
        /*030c*/ 	.word	0x00000001


	//----- nvinfo : EIATTR_CRS_STACK_SIZE
	.align		4
.L_41:
        /*0310*/ 	.byte	0x04, 0x1e
        /*0312*/ 	.short	(.L_43 - .L_42)
.L_42:
        /*0314*/ 	.word	0x00000000


	//----- nvinfo : EIATTR_CBANK_PARAM_SIZE
	.align		4
.L_43:
        /*0318*/ 	.byte	0x03, 0x19
        /*031a*/ 	.short	0x0470


	//----- nvinfo : EIATTR_PARAM_CBANK
	.align		4
        /*031c*/ 	.byte	0x04, 0x0a
        /*031e*/ 	.short	(.L_45 - .L_44)
	.align		4
.L_44:
        /*0320*/ 	.word	index@(.nv.constant0._ZN7cutlass13device_kernelINS_4gemm6kernel13GemmUniversalIN4cute5tupleIJiiiiEEENS1_10collective13CollectiveMmaINS1_34MainloopSm90TmaGmmaWarpSpecializedILi3ENS5_IJNS4_1CILi2EEENSA_ILi1EEESC_EEENS1_32KernelTmaWarpSpecializedPingpongEEENS5_IJNSA_ILi64EEENSA_ILi256EEENSA_ILi32EEEEEENS_10tfloat32_tENS5_IJlSC_lEEESK_SL_NS4_8TiledMMAINS4_8MMA_AtomIJNS4_4SM904GMMA30MMA_64x256x8_F32TF32TF32_SS_TNILNSP_7ScaleInE1ELSR_1EEEEEENS4_6LayoutINS5_IJSC_SC_SC_EEENS5_IJNSA_ILi0EEESW_SW_EEEEENS5_IJNS4_10UnderscoreESZ_SZ_EEEEENS4_13SM90_TMA_LOADENS4_14ComposedLayoutINS4_7SwizzleILi3ELi4ELi3EEENS4_18smem_ptr_flag_bitsILi32EEENSU_INS5_IJNSA_ILi8EEESI_EEENS5_IJSI_SC_EEEEEEEvNS4_8identityENS4_23SM90_TMA_LOAD_MULTICASTES1C_vS1D_EENS_8epilogue10collective6detail29Sm90TmaWarpSpecializedAdapterINS1H_15DefaultEpilogueISK_SL_SL_NS1G_6thread17LinearCombinationISK_Li1EffLNS1L_9ScaleType4KindE0ELNS_15FloatRoundStyleE2ESK_EENS1_15EpilogueDefaultEEEEEvvEEEEvNT_6ParamsE)
        /*0324*/ 	.short	0x0210
        /*0326*/ 	.short	0x0470


	//----- nvinfo : EIATTR_SW_WAR
	.align		4
.L_45:
        /*0328*/ 	.byte	0x04, 0x36
        /*032a*/ 	.short	(.L_47 - .L_46)
.L_46:
        /*032c*/ 	.word	0x00000008
.L_47:


//--------------------- .nv.callgraph             --------------------------
	.section	.nv.callgraph,"",@"SHT_CUDA_CALLGRAPH"
	.align	4
	.sectionentsize	8
	.align		4
        /*0000*/ 	.word	0x00000000
	.align		4
        /*0004*/ 	.word	0xffffffff
	.align		4
        /*0008*/ 	.word	index@(_ZN7cutlass13device_kernelINS_4gemm6kernel13GemmUniversalIN4cute5tupleIJiiiiEEENS1_10collective13CollectiveMmaINS1_34MainloopSm90TmaGmmaWarpSpecializedILi3ENS5_IJNS4_1CILi2EEENSA_ILi1EEESC_EEENS1_32KernelTmaWarpSpecializedPingpongEEENS5_IJNSA_ILi64EEENSA_ILi256EEENSA_ILi32EEEEEENS_10tfloat32_tENS5_IJlSC_lEEESK_SL_NS4_8TiledMMAINS4_8MMA_AtomIJNS4_4SM904GMMA30MMA_64x256x8_F32TF32TF32_SS_TNILNSP_7ScaleInE1ELSR_1EEEEEENS4_6LayoutINS5_IJSC_SC_SC_EEENS5_IJNSA_ILi0EEESW_SW_EEEEENS5_IJNS4_10UnderscoreESZ_SZ_EEEEENS4_13SM90_TMA_LOADENS4_14ComposedLayoutINS4_7SwizzleILi3ELi4ELi3EEENS4_18smem_ptr_flag_bitsILi32EEENSU_INS5_IJNSA_ILi8EEESI_EEENS5_IJSI_SC_EEEEEEEvNS4_8identityENS4_23SM90_TMA_LOAD_MULTICASTES1C_vS1D_EENS_8epilogue10collective6detail29Sm90TmaWarpSpecializedAdapterINS1H_15DefaultEpilogueISK_SL_SL_NS1G_6thread17LinearCombinationISK_Li1EffLNS1L_9ScaleType4KindE0ELNS_15FloatRoundStyleE2ESK_EENS1_15EpilogueDefaultEEEEEvvEEEEvNT_6ParamsE)
	.align		4
        /*000c*/ 	.word	index@(__assertfail)
	.align		4
        /*0010*/ 	.word	0x00000000
	.align		4
        /*0014*/ 	.word	0xfffffffe
	.align		4
        /*0018*/ 	.word	0x00000000
	.align		4
        /*001c*/ 	.word	0xfffffffd
	.align		4
        /*0020*/ 	.word	0x00000000
	.align		4
        /*0024*/ 	.word	0xfffffffc


//--------------------- .nv.constant4             --------------------------
	.section	.nv.constant4,"a",@progbits
	.align	8
	.align		8
.nv.constant4:
        /*0000*/ 	.dword	__assertfail
	.align		8
        /*0008*/ 	.dword	__unnamed_1
	.align		8
        /*0010*/ 	.dword	_ZN39_INTERNAL_64c94274_4_k_cu_99398da6_66034cuda3std3__45__cpo5beginE
	.align		8
        /*0018*/ 	.dword	_ZN39_INTERNAL_64c94274_4_k_cu_99398da6_66034cuda3std3__45__cpo3endE
	.align		8
        /*0020*/ 	.dword	_ZN39_INTERNAL_64c94274_4_k_cu_99398da6_66034cuda3std3__45__cpo6cbeginE
	.align		8
        /*0028*/ 	.dword	_ZN39_INTERNAL_64c94274_4_k_cu_99398da6_66034cuda3std3__45__cpo4cendE
	.align		8
        /*0030*/ 	.dword	_ZN39_INTERNAL_64c94274_4_k_cu_99398da6_66034cuda3std3__441_GLOBAL__N__64c94274_4_k_cu_99398da6_66036ignoreE
	.align		8
        /*0038*/ 	.dword	_ZN39_INTERNAL_64c94274_4_k_cu_99398da6_66034cuda3std3__419piecewise_constructE
	.align		8
        /*0040*/ 	.dword	_ZN39_INTERNAL_64c94274_4_k_cu_99398da6_66034cuda3std3__48in_placeE
	.align		8
        /*0048*/ 	.dword	_ZN39_INTERNAL_64c94274_4_k_cu_99398da6_66034cuda3std6ranges3__45__cpo4swapE
	.align		8
        /*0050*/ 	.dword	_ZN39_INTERNAL_64c94274_4_k_cu_99398da6_66034cuda3std6ranges3__45__cpo9iter_moveE
	.align		8
        /*0058*/ 	.dword	_ZN39_INTERNAL_64c94274_4_k_cu_99398da6_66034cute7productE
	.align		8
        /*0060*/ 	.dword	_ZN39_INTERNAL_64c94274_4_k_cu_99398da6_66034cute1_E
	.align		8
        /*0068*/ 	.dword	$str$22
	.align		8
        /*0070*/ 	.dword	$str$23


//--------------------- .text._ZN7cutlass13device_kernelINS_4gemm6kernel13GemmUniversalIN4cute5tupleIJiiiiEEENS1_10collective13CollectiveMmaINS1_34MainloopSm90TmaGmmaWarpSpecializedILi3ENS5_IJNS4_1CILi2EEENSA_ILi1EEESC_EEENS1_32KernelTmaWarpSpecializedPingpongEEENS5_IJNSA_ILi64EEENSA_ILi256EEENSA_ILi32EEEEEENS_10tfloat32_tENS5_IJlSC_lEEESK_SL_NS4_8TiledMMAINS4_8MMA_AtomIJNS4_4SM904GMMA30MMA_64x256x8_F32TF32TF32_SS_TNILNSP_7ScaleInE1ELSR_1EEEEEENS4_6LayoutINS5_IJSC_SC_SC_EEENS5_IJNSA_ILi0EEESW_SW_EEEEENS5_IJNS4_10UnderscoreESZ_SZ_EEEEENS4_13SM90_TMA_LOADENS4_14ComposedLayoutINS4_7SwizzleILi3ELi4ELi3EEENS4_18smem_ptr_flag_bitsILi32EEENSU_INS5_IJNSA_ILi8EEESI_EEENS5_IJSI_SC_EEEEEEEvNS4_8identityENS4_23SM90_TMA_LOAD_MULTICASTES1C_vS1D_EENS_8epilogue10collective6detail29Sm90TmaWarpSpecializedAdapterINS1H_15DefaultEpilogueISK_SL_SL_NS1G_6thread17LinearCombinationISK_Li1EffLNS1L_9ScaleType4KindE0ELNS_15FloatRoundStyleE2ESK_EENS1_15EpilogueDefaultEEEEEvvEEEEvNT_6ParamsE --------------------------
	.section	.text._ZN7cutlass13device_kernelINS_4gemm6kernel13GemmUniversalIN4cute5tupleIJiiiiEEENS1_10collective13CollectiveMmaINS1_34MainloopSm90TmaGmmaWarpSpecializedILi3ENS5_IJNS4_1CILi2EEENSA_ILi1EEESC_EEENS1_32KernelTmaWarpSpecializedPingpongEEENS5_IJNSA_ILi64EEENSA_ILi256EEENSA_ILi32EEEEEENS_10tfloat32_tENS5_IJlSC_lEEESK_SL_NS4_8TiledMMAINS4_8MMA_AtomIJNS4_4SM904GMMA30MMA_64x256x8_F32TF32TF32_SS_TNILNSP_7ScaleInE1ELSR_1EEEEEENS4_6LayoutINS5_IJSC_SC_SC_EEENS5_IJNSA_ILi0EEESW_SW_EEEEENS5_IJNS4_10UnderscoreESZ_SZ_EEEEENS4_13SM90_TMA_LOADENS4_14ComposedLayoutINS4_7SwizzleILi3ELi4ELi3EEENS4_18smem_ptr_flag_bitsILi32EEENSU_INS5_IJNSA_ILi8EEESI_EEENS5_IJSI_SC_EEEEEEEvNS4_8identityENS4_23SM90_TMA_LOAD_MULTICASTES1C_vS1D_EENS_8epilogue10collective6detail29Sm90TmaWarpSpecializedAdapterINS1H_15DefaultEpilogueISK_SL_SL_NS1G_6thread17LinearCombinationISK_Li1EffLNS1L_9ScaleType4KindE0ELNS_15FloatRoundStyleE2ESK_EENS1_15EpilogueDefaultEEEEEvvEEEEvNT_6ParamsE,"ax",@progbits
	.align	128
.text._ZN7cutlass13device_kernelINS_4gemm6kernel13GemmUniversalIN4cute5tupleIJiiiiEEENS1_10collective13CollectiveMmaINS1_34MainloopSm90TmaGmmaWarpSpecializedILi3ENS5_IJNS4_1CILi2EEENSA_ILi1EEESC_EEENS1_32KernelTmaWarpSpecializedPingpongEEENS5_IJNSA_ILi64EEENSA_ILi256EEENSA_ILi32EEEEEENS_10tfloat32_tENS5_IJlSC_lEEESK_SL_NS4_8TiledMMAINS4_8MMA_AtomIJNS4_4SM904GMMA30MMA_64x256x8_F32TF32TF32_SS_TNILNSP_7ScaleInE1ELSR_1EEEEEENS4_6LayoutINS5_IJSC_SC_SC_EEENS5_IJNSA_ILi0EEESW_SW_EEEEENS5_IJNS4_10UnderscoreESZ_SZ_EEEEENS4_13SM90_TMA_LOADENS4_14ComposedLayoutINS4_7SwizzleILi3ELi4ELi3EEENS4_18smem_ptr_flag_bitsILi32EEENSU_INS5_IJNSA_ILi8EEESI_EEENS5_IJSI_SC_EEEEEEEvNS4_8identityENS4_23SM90_TMA_LOAD_MULTICASTES1C_vS1D_EENS_8epilogue10collective6detail29Sm90TmaWarpSpecializedAdapterINS1H_15DefaultEpilogueISK_SL_SL_NS1G_6thread17LinearCombinationISK_Li1EffLNS1L_9ScaleType4KindE0ELNS_15FloatRoundStyleE2ESK_EENS1_15EpilogueDefaultEEEEEvvEEEEvNT_6ParamsE:
        .type           _ZN7cutlass13device_kernelINS_4gemm6kernel13GemmUniversalIN4cute5tupleIJiiiiEEENS1_10collective13CollectiveMmaINS1_34MainloopSm90TmaGmmaWarpSpecializedILi3ENS5_IJNS4_1CILi2EEENSA_ILi1EEESC_EEENS1_32KernelTmaWarpSpecializedPingpongEEENS5_IJNSA_ILi64EEENSA_ILi256EEENSA_ILi32EEEEEENS_10tfloat32_tENS5_IJlSC_lEEESK_SL_NS4_8TiledMMAINS4_8MMA_AtomIJNS4_4SM904GMMA30MMA_64x256x8_F32TF32TF32_SS_TNILNSP_7ScaleInE1ELSR_1EEEEEENS4_6LayoutINS5_IJSC_SC_SC_EEENS5_IJNSA_ILi0EEESW_SW_EEEEENS5_IJNS4_10UnderscoreESZ_SZ_EEEEENS4_13SM90_TMA_LOADENS4_14ComposedLayoutINS4_7SwizzleILi3ELi4ELi3EEENS4_18smem_ptr_flag_bitsILi32EEENSU_INS5_IJNSA_ILi8EEESI_EEENS5_IJSI_SC_EEEEEEEvNS4_8identityENS4_23SM90_TMA_LOAD_MULTICASTES1C_vS1D_EENS_8epilogue10collective6detail29Sm90TmaWarpSpecializedAdapterINS1H_15DefaultEpilogueISK_SL_SL_NS1G_6thread17LinearCombinationISK_Li1EffLNS1L_9ScaleType4KindE0ELNS_15FloatRoundStyleE2ESK_EENS1_15EpilogueDefaultEEEEEvvEEEEvNT_6ParamsE,@function
        .size           _ZN7cutlass13device_kernelINS_4gemm6kernel13GemmUniversalIN4cute5tupleIJiiiiEEENS1_10collective13CollectiveMmaINS1_34MainloopSm90TmaGmmaWarpSpecializedILi3ENS5_IJNS4_1CILi2EEENSA_ILi1EEESC_EEENS1_32KernelTmaWarpSpecializedPingpongEEENS5_IJNSA_ILi64EEENSA_ILi256EEENSA_ILi32EEEEEENS_10tfloat32_tENS5_IJlSC_lEEESK_SL_NS4_8TiledMMAINS4_8MMA_AtomIJNS4_4SM904GMMA30MMA_64x256x8_F32TF32TF32_SS_TNILNSP_7ScaleInE1ELSR_1EEEEEENS4_6LayoutINS5_IJSC_SC_SC_EEENS5_IJNSA_ILi0EEESW_SW_EEEEENS5_IJNS4_10UnderscoreESZ_SZ_EEEEENS4_13SM90_TMA_LOADENS4_14ComposedLayoutINS4_7SwizzleILi3ELi4ELi3EEENS4_18smem_ptr_flag_bitsILi32EEENSU_INS5_IJNSA_ILi8EEESI_EEENS5_IJSI_SC_EEEEEEEvNS4_8identityENS4_23SM90_TMA_LOAD_MULTICASTES1C_vS1D_EENS_8epilogue10collective6detail29Sm90TmaWarpSpecializedAdapterINS1H_15DefaultEpilogueISK_SL_SL_NS1G_6thread17LinearCombinationISK_Li1EffLNS1L_9ScaleType4KindE0ELNS_15FloatRoundStyleE2ESK_EENS1_15EpilogueDefaultEEEEEvvEEEEvNT_6ParamsE,(.L_x_327 - _ZN7cutlass13device_kernelINS_4gemm6kernel13GemmUniversalIN4cute5tupleIJiiiiEEENS1_10collective13CollectiveMmaINS1_34MainloopSm90TmaGmmaWarpSpecializedILi3ENS5_IJNS4_1CILi2EEENSA_ILi1EEESC_EEENS1_32KernelTmaWarpSpecializedPingpongEEENS5_IJNSA_ILi64EEENSA_ILi256EEENSA_ILi32EEEEEENS_10tfloat32_tENS5_IJlSC_lEEESK_SL_NS4_8TiledMMAINS4_8MMA_AtomIJNS4_4SM904GMMA30MMA_64x256x8_F32TF32TF32_SS_TNILNSP_7ScaleInE1ELSR_1EEEEEENS4_6LayoutINS5_IJSC_SC_SC_EEENS5_IJNSA_ILi0EEESW_SW_EEEEENS5_IJNS4_10UnderscoreESZ_SZ_EEEEENS4_13SM90_TMA_LOADENS4_14ComposedLayoutINS4_7SwizzleILi3ELi4ELi3EEENS4_18smem_ptr_flag_bitsILi32EEENSU_INS5_IJNSA_ILi8EEESI_EEENS5_IJSI_SC_EEEEEEEvNS4_8identityENS4_23SM90_TMA_LOAD_MULTICASTES1C_vS1D_EENS_8epilogue10collective6detail29Sm90TmaWarpSpecializedAdapterINS1H_15DefaultEpilogueISK_SL_SL_NS1G_6thread17LinearCombinationISK_Li1EffLNS1L_9ScaleType4KindE0ELNS_15FloatRoundStyleE2ESK_EENS1_15EpilogueDefaultEEEEEvvEEEEvNT_6ParamsE)
        .other          _ZN7cutlass13device_kernelINS_4gemm6kernel13GemmUniversalIN4cute5tupleIJiiiiEEENS1_10collective13CollectiveMmaINS1_34MainloopSm90TmaGmmaWarpSpecializedILi3ENS5_IJNS4_1CILi2EEENSA_ILi1EEESC_EEENS1_32KernelTmaWarpSpecializedPingpongEEENS5_IJNSA_ILi64EEENSA_ILi256EEENSA_ILi32EEEEEENS_10tfloat32_tENS5_IJlSC_lEEESK_SL_NS4_8TiledMMAINS4_8MMA_AtomIJNS4_4SM904GMMA30MMA_64x256x8_F32TF32TF32_SS_TNILNSP_7ScaleInE1ELSR_1EEEEEENS4_6LayoutINS5_IJSC_SC_SC_EEENS5_IJNSA_ILi0EEESW_SW_EEEEENS5_IJNS4_10UnderscoreESZ_SZ_EEEEENS4_13SM90_TMA_LOADENS4_14ComposedLayoutINS4_7SwizzleILi3ELi4ELi3EEENS4_18smem_ptr_flag_bitsILi32EEENSU_INS5_IJNSA_ILi8EEESI_EEENS5_IJSI_SC_EEEEEEEvNS4_8identityENS4_23SM90_TMA_LOAD_MULTICASTES1C_vS1D_EENS_8epilogue10collective6detail29Sm90TmaWarpSpecializedAdapterINS1H_15DefaultEpilogueISK_SL_SL_NS1G_6thread17LinearCombinationISK_Li1EffLNS1L_9ScaleType4KindE0ELNS_15FloatRoundStyleE2ESK_EENS1_15EpilogueDefaultEEEEEvvEEEEvNT_6ParamsE,@"STO_CUDA_ENTRY STV_DEFAULT"
_ZN7cutlass13device_kernelINS_4gemm6kernel13GemmUniversalIN4cute5tupleIJiiiiEEENS1_10collective13CollectiveMmaINS1_34MainloopSm90TmaGmmaWarpSpecializedILi3ENS5_IJNS4_1CILi2EEENSA_ILi1EEESC_EEENS1_32KernelTmaWarpSpecializedPingpongEEENS5_IJNSA_ILi64EEENSA_ILi256EEENSA_ILi32EEEEEENS_10tfloat32_tENS5_IJlSC_lEEESK_SL_NS4_8TiledMMAINS4_8MMA_AtomIJNS4_4SM904GMMA30MMA_64x256x8_F32TF32TF32_SS_TNILNSP_7ScaleInE1ELSR_1EEEEEENS4_6LayoutINS5_IJSC_SC_SC_EEENS5_IJNSA_ILi0EEESW_SW_EEEEENS5_IJNS4_10UnderscoreESZ_SZ_EEEEENS4_13SM90_TMA_LOADENS4_14ComposedLayoutINS4_7SwizzleILi3ELi4ELi3EEENS4_18smem_ptr_flag_bitsILi32EEENSU_INS5_IJNSA_ILi8EEESI_EEENS5_IJSI_SC_EEEEEEEvNS4_8identityENS4_23SM90_TMA_LOAD_MULTICASTES1C_vS1D_EENS_8epilogue10collective6detail29Sm90TmaWarpSpecializedAdapterINS1H_15DefaultEpilogueISK_SL_SL_NS1G_6thread17LinearCombinationISK_Li1EffLNS1L_9ScaleType4KindE0ELNS_15FloatRoundStyleE2ESK_EENS1_15EpilogueDefaultEEEEEvvEEEEvNT_6ParamsE:
[----:B------:R-:W0:Y:S02]  /*0000*/  LDC R1, c[0x0][0x28] ;  /* 0x00000a00ff017b82 */ /* 0x000e240000000800 */
[----:B0-----:R-:W-:Y:S01]  /*0010*/  VIADD R1, R1, 0xfffffff8 ;  /* 0xfffffff801017836 */ /* 0x001fe20000000000 */
[----:B------:R-:W0:Y:S01]  /*0020*/  S2R R4, SR_TID.X ;  /* 0x0000000000047919 */ /* 0x000e220000002100 */
[----:B------:R-:W-:Y:S01]  /*0030*/  ELECT P0, URZ, PT ;  /* 0x00000000003f782f */ /* 0x000fe20003800000 */
[----:B------:R-:W-:Y:S01]  /*0040*/  BSSY B0, `(.L_x_0) ;  /* 0x000000f000007945 */ /* 0x000fe20003800000 */
[--C-:B0-----:R-:W-:Y:S02]  /*0050*/  SHF.R.U32.HI R2, RZ, 0x5, R4.reuse ;  /* 0x00000005ff027819 */ /* 0x101fe40000011604 */
[----:B------:R-:W-:-:S03]  /*0060*/  SHF.R.U32.HI R7, RZ, 0x7, R4 ;  /* 0x00000007ff077819 */ /* 0x000fc60000011604 */
[----:B------:R-:W0:Y:S04]  /*0070*/  SHFL.IDX PT, R5, R2, RZ, 0x1f ;  /* 0x00001fff02057589 */ /* 0x000e2800000e0000 */
[----:B------:R1:W2:Y:S01]  /*0080*/  SHFL.IDX PT, R10, R7, RZ, 0x1f ;  /* 0x00001fff070a7589 */ /* 0x0002a200000e0000 */
[----:B0-----:R-:W-:-:S13]  /*0090*/  ISETP.NE.OR P0, PT, R5, RZ, !P0 ;  /* 0x000000ff0500720c */ /* 0x001fda0004705670 */
[----:B-12---:R-:W-:Y:S05]  /*00a0*/  @P0 BRA `(.L_x_1) ;  /* 0x0000000000200947 */ /* 0x006fea0003800000 */
[----:B------:R-:W-:Y:S02]  /*00b0*/  ULDC.64 UR4, c[0x0][0x198] ;  /* 0x0000660000047ab9 */ /* 0x000fe40000000a00 */
[----:B------:R-:W-:Y:S02]  /*00c0*/  UIADD3 UR6, UP0, UR4, 0xf0, URZ ;  /* 0x000000f004067890 */ /* 0x000fe4000ff1e03f */
[----:B------:R-:W-:Y:S02]  /*00d0*/  UIADD3 UR4, UP1, UR4, 0x1f0, URZ ;  /* 0x000001f004047890 */ /* 0x000fe4000ff3e03f */
[----:B------:R-:W-:Y:S02]  /*00e0*/  UIADD3.X UR7, URZ, UR5, URZ, UP0, !UPT ;  /* 0x000000053f077290 */ /* 0x000fe400087fe43f */
[----:B------:R-:W-:-:S07]  /*00f0*/  UIADD3.X UR5, URZ, UR5, URZ, UP1, !UPT ;  /* 0x000000053f057290 */ /* 0x000fce0008ffe43f */
[----:B------:R0:W-:Y:S02]  /*0100*/  UTMACCTL.PF [UR6] ;  /* 0x00000000060079b9 */ /* 0x0001e40008040000 */
[----:B------:R0:W-:Y:S02]  /*0110*/  UTMACCTL.PF [UR4] ;  /* 0x00000000040079b9 */ /* 0x0001e40008040000 */
[----:B0-----:R-:W-:Y:S01]  /*0120*/  NOP ;  /* 0x0000000000007918 */ /* 0x001fe20000000000 */
.L_x_1:
[----:B------:R-:W-:Y:S05]  /*0130*/  BSYNC B0 ;  /* 0x0000000000007941 */ /* 0x000fea0003800000 */
.L_x_0:
[----:B------:R-:W0:Y:S01]  /*0140*/  SHFL.IDX PT, R8, R2, RZ, 0x1f ;  /* 0x00001fff02087589 */ /* 0x000e2200000e0000 */
[----:B------:R-:W-:-:S04]  /*0150*/  SHF.R.S32.HI R3, RZ, 0x1f, R4 ;  /* 0x0000001fff037819 */ /* 0x000fc80000011404 */
[----:B------:R-:W-:Y:S02]  /*0160*/  LEA.HI R3, R3, R4, RZ, 0x7 ;  /* 0x0000000403037211 */ /* 0x000fe400078f38ff */
[----:B0-----:R-:W-:-:S13]  /*0170*/  ISETP.NE.AND P0, PT, R8, RZ, PT ;  /* 0x000000ff0800720c */ /* 0x001fda0003f05270 */
[----:B------:R-:W-:Y:S05]  /*0180*/  @P0 BRA `(.L_x_2) ;  /* 0x0000000000500947 */ /* 0x000fea0003800000 */
[----:B------:R-:W0:Y:S01]  /*0190*/  S2UR UR8, SR_CgaCtaId ;  /* 0x00000000000879c3 */ /* 0x000e220000008800 */
[----:B------:R-:W-:Y:S01]  /*01a0*/  UMOV UR4, 0x400 ;  /* 0x0000040000047882 */ /* 0x000fe20000000000 */
[----:B------:R-:W-:Y:S01]  /*01b0*/  UMOV UR5, 0x1 ;  /* 0x0000000100057882 */ /* 0x000fe20000000000 */
[----:B------:R-:W-:Y:S01]  /*01c0*/  UMOV UR6, 0x2 ;  /* 0x0000000200067882 */ /* 0x000fe20000000000 */
[----:B------:R-:W-:Y:S01]  /*01d0*/  ELECT P0, URZ, PT ;  /* 0x00000000003f782f */ /* 0x000fe20003800000 */
[----:B------:R-:W-:-:S04]  /*01e0*/  UIADD3 UR6, -UR6, 0x100000, URZ ;  /* 0x0010000006067890 */ /* 0x000fc8000fffe13f */
[----:B------:R-:W-:Y:S02]  /*01f0*/  USHF.L.U32 UR7, UR6, 0xb, URZ ;  /* 0x0000000b06077899 */ /* 0x000fe4000800063f */
[----:B------:R-:W-:Y:S02]  /*0200*/  USHF.L.U32 UR6, UR6, 0x1, URZ ;  /* 0x0000000106067899 */ /* 0x000fe4000800063f */
[----:B0-----:R-:W-:Y:S02]  /*0210*/  ULEA UR8, UR8, UR4, 0x18 ;  /* 0x0000000408087291 */ /* 0x001fe4000f8ec03f */
[----:B------:R-:W-:-:S04]  /*0220*/  UIADD3 UR4, -UR5, 0x100000, URZ ;  /* 0x0010000005047890 */ /* 0x000fc8000fffe13f */
[----:B------:R-:W-:Y:S02]  /*0230*/  USHF.L.U32 UR5, UR4, 0xb, URZ ;  /* 0x0000000b04057899 */ /* 0x000fe4000800063f */
[----:B------:R-:W-:Y:S01]  /*0240*/  USHF.L.U32 UR4, UR4, 0x1, URZ ;  /* 0x0000000104047899 */ /* 0x000fe2000800063f */
[----:B------:R-:W0:Y:S11]  /*0250*/  FENCE.VIEW.ASYNC.S ;  /* 0x00000000000073c6 */ /* 0x000e360000000000 */
[----:B0-----:R0:W1:Y:S01]  /*0260*/  SYNCS.EXCH.64 URZ, [UR8], UR4 ;  /* 0x00000004083f75b2 */ /* 0x0010620008000100 */
[----:B------:R0:W2:Y:S01]  /*0270*/  SYNCS.EXCH.64 URZ, [UR8+0x18], UR6 ;  /* 0x00001806083f75b2 */ /* 0x0000a20008000100 */
[----:B------:R0:W3:Y:S01]  /*0280*/  SYNCS.EXCH.64 URZ, [UR8+0x8], UR4 ;  /* 0x00000804083f75b2 */ /* 0x0000e20008000100 */
[----:B------:R0:W4:Y:S01]  /*0290*/  SYNCS.EXCH.64 URZ, [UR8+0x20], UR6 ;  /* 0x00002006083f75b2 */ /* 0x0001220008000100 */
[----:B------:R0:W0:Y:S01]  /*02a0*/  SYNCS.EXCH.64 URZ, [UR8+0x10], UR4 ;  /* 0x00001004083f75b2 */ /* 0x0000220008000100 */
[----:B------:R0:W0:Y:S01]  /*02b0*/  SYNCS.EXCH.64 URZ, [UR8+0x28], UR6 ;  /* 0x00002806083f75b2 */ /* 0x0000220008000100 */
[----:B------:R-:W-:Y:S01]  /*02c0*/  NOP ;  /* 0x0000000000007918 */ /* 0x000fe20000000000 */
.L_x_2:
[----:B------:R-:W5:Y:S01]  /*02d0*/  SHFL.IDX PT, R13, R2, RZ, 0x1f ;  /* 0x00001fff020d7589 */ /* 0x000f6200000e0000 */
[----:B------:R-:W1:Y:S01]  /*02e0*/  S2UR UR12, SR_CTAID.X ;  /* 0x00000000000c79c3 */ /* 0x000e620000002500 */
[----:B------:R-:W-:Y:S02]  /*02f0*/  LOP3.LUT R3, R3, 0xffffff80, RZ, 0xc0, !PT ;  /* 0xffffff8003037812 */ /* 0x000fe400078ec0ff */
[----:B------:R-:W-:Y:S01]  /*0300*/  ELECT P0, URZ, PT ;  /* 0x00000000003f782f */ /* 0x000fe20003800000 */
[----:B------:R2:W3:Y:S01]  /*0310*/  SHFL.IDX PT, R12, R2, RZ, 0x1f ;  /* 0x00001fff020c7589 */ /* 0x0004e200000e0000 */
[----:B------:R-:W-:Y:S01]  /*0320*/  ELECT P1, URZ, PT ;  /* 0x00000000003f782f */ /* 0x000fe20003820000 */
[----:B------:R-:W-:Y:S01]  /*0330*/  NOP ;  /* 0x0000000000007918 */ /* 0x000fe20000000000 */
[----:B------:R-:W-:Y:S01]  /*0340*/  IMAD.IADD R3, R4, 0x1, -R3 ;  /* 0x0000000104037824 */ /* 0x000fe200078e0a03 */
[----:B------:R-:W4:Y:S01]  /*0350*/  S2R R6, SR_CTAID.Y ;  /* 0x0000000000067919 */ /* 0x000f220000002600 */
[----:B0-----:R-:W-:Y:S01]  /*0360*/  ULDC UR4, c[0x0][0x150] ;  /* 0x0000540000047ab9 */ /* 0x001fe20000000800 */
[----:B------:R-:W0:Y:S01]  /*0370*/  LDC R14, c[0x0][0x144] ;  /* 0x00005100ff0e7b82 */ /* 0x000e220000000800 */
[----:B------:R-:W-:Y:S01]  /*0380*/  UMOV UR11, 0x80 ;  /* 0x00000080000b7882 */ /* 0x000fe20000000000 */
[----:B------:R-:W-:Y:S01]  /*0390*/  SHF.R.S32.HI R0, RZ, 0x1f, R3 ;  /* 0x0000001fff007819 */ /* 0x000fe20000011403 */
[----:B------:R-:W-:Y:S01]  /*03a0*/  NOP ;  /* 0x0000000000007918 */ /* 0x000fe20000000000 */
[C---:B------:R-:W-:Y:S01]  /*03b0*/  VIADD R35, R10.reuse, 0xffffffff ;  /* 0xffffffff0a237836 */ /* 0x040fe20000000000 */
[----:B------:R-:W-:Y:S01]  /*03c0*/  ISETP.NE.AND P4, PT, R10, RZ, PT ;  /* 0x000000ff0a00720c */ /* 0x000fe20003f85270 */
[----:B------:R-:W-:Y:S01]  /*03d0*/  IMAD.MOV.U32 R153, RZ, RZ, 0x1 ;  /* 0x00000001ff997424 */ /* 0x000fe200078e00ff */
[----:B------:R-:W-:Y:S01]  /*03e0*/  LEA.HI R9, R0, R3, RZ, 0x3 ;  /* 0x0000000300097211 */ /* 0x000fe200078f18ff */
[----:B------:R-:W0:Y:S01]  /*03f0*/  LDC R15, c[0x0][0x140] ;  /* 0x00005000ff0f7b82 */ /* 0x000e220000000800 */
[----:B------:R-:W-:-:S02]  /*0400*/  ISETP.GE.U32.AND P6, PT, R35, 0x2, PT ;  /* 0x000000022300780c */ /* 0x000fc40003fc6070 */
[--C-:B------:R-:W-:Y:S02]  /*0410*/  SHF.R.S32.HI R11, RZ, 0x3, R9.reuse ;  /* 0x00000003ff0b7819 */ /* 0x100fe40000011409 */
[----:B--2---:R-:W-:Y:S02]  /*0420*/  SHF.R.S32.HI R2, RZ, 0x1f, R9 ;  /* 0x0000001fff027819 */ /* 0x004fe40000011409 */
[----:B------:R-:W-:Y:S01]  /*0430*/  SHF.R.S32.HI R9, RZ, 0x1f, R8 ;  /* 0x0000001fff097819 */ /* 0x000fe20000011408 */
[----:B------:R-:W2:Y:S01]  /*0440*/  LDC R25, c[0x0][0x148] ;  /* 0x00005200ff197b82 */ /* 0x000ea20000000800 */
[----:B-----5:R-:W-:Y:S02]  /*0450*/  ISETP.NE.OR P0, PT, R13, RZ, !P0 ;  /* 0x000000ff0d00720c */ /* 0x020fe40004705670 */
[----:B-1----:R-:W-:Y:S02]  /*0460*/  I2FP.F32.U32 R13, UR12 ;  /* 0x0000000c000d7c45 */ /* 0x002fe40008201000 */
[----:B------:R-:W-:-:S02]  /*0470*/  LEA.HI R2, R2, R11, RZ, 0x2 ;  /* 0x0000000b02027211 */ /* 0x000fc400078f10ff */
[----:B------:R-:W-:Y:S01]  /*0480*/  LEA.HI R9, R9, R8, RZ, 0x2 ;  /* 0x0000000809097211 */ /* 0x000fe200078f10ff */
[----:B------:R-:W-:Y:S01]  /*0490*/  FMUL R13, R13, UR4 ;  /* 0x000000040d0d7c20 */ /* 0x000fe20008400000 */
[----:B---3--:R-:W-:Y:S01]  /*04a0*/  ISETP.NE.OR P1, PT, R12, RZ, !P1 ;  /* 0x000000ff0c00720c */ /* 0x008fe20004f25670 */
[----:B------:R-:W-:Y:S01]  /*04b0*/  ULDC UR4, c[0x0][0x154] ;  /* 0x0000550000047ab9 */ /* 0x000fe20000000800 */
[----:B------:R-:W-:Y:S02]  /*04c0*/  LOP3.LUT R12, R2, 0xfffffffc, RZ, 0xc0, !PT ;  /* 0xfffffffc020c7812 */ /* 0x000fe400078ec0ff */
[----:B------:R-:W-:Y:S01]  /*04d0*/  LOP3.LUT R9, R9, 0x3ffffffc, RZ, 0xc0, !PT ;  /* 0x3ffffffc09097812 */ /* 0x000fe200078ec0ff */
[----:B------:R-:W1:Y:S01]  /*04e0*/  F2I.U32.TRUNC.NTZ R13, R13 ;  /* 0x0000000d000d7305 */ /* 0x000e62000020f000 */
[----:B------:R-:W-:Y:S01]  /*04f0*/  SHF.R.S32.HI R2, RZ, 0x1f, R5 ;  /* 0x0000001fff027819 */ /* 0x000fe20000011405 */
[----:B------:R-:W-:Y:S01]  /*0500*/  IMAD.IADD R12, R11, 0x1, -R12 ;  /* 0x000000010b0c7824 */ /* 0x000fe200078e0a0c */
[----:B------:R-:W-:Y:S01]  /*0510*/  VOTEU.ALL UP1, P0 ;  /* 0x00000000003f7886 */ /* 0x000fe20000020000 */
[----:B------:R-:W-:Y:S01]  /*0520*/  IMAD.IADD R9, R8, 0x1, -R9 ;  /* 0x0000000108097824 */ /* 0x000fe200078e0a09 */
[----:B------:R-:W-:Y:S01]  /*0530*/  LEA.HI R2, R2, R5, RZ, 0x2 ;  /* 0x0000000502027211 */ /* 0x000fe200078f10ff */
[----:B------:R-:W-:Y:S01]  /*0540*/  VOTEU.ALL UP0, P0 ;  /* 0x00000000003f7886 */ /* 0x000fe20000000000 */
[----:B----4-:R-:W-:Y:S01]  /*0550*/  I2FP.F32.U32 R8, R6 ;  /* 0x0000000600087245 */ /* 0x010fe20000201000 */
[----:B------:R-:W-:Y:S01]  /*0560*/  IMAD R9, R9, 0x4, R12 ;  /* 0x0000000409097824 */ /* 0x000fe200078e020c */
[----:B------:R-:W-:Y:S01]  /*0570*/  LOP3.LUT R2, R2, 0xfffffffc, RZ, 0xc0, !PT ;  /* 0xfffffffc02027812 */ /* 0x000fe200078ec0ff */
[----:B------:R-:W-:Y:S01]  /*0580*/  VOTEU.ALL UP2, P1 ;  /* 0x00000000003f7886 */ /* 0x000fe20000840000 */
[----:B------:R-:W3:Y:S01]  /*0590*/  @!UP1 S2UR UR7, SR_CgaCtaId ;  /* 0x00000000000799c3 */ /* 0x000ee20000008800 */
[----:B------:R-:W-:Y:S01]  /*05a0*/  FMUL R8, R8, UR4 ;  /* 0x0000000408087c20 */ /* 0x000fe20008400000 */
[----:B------:R-:W-:Y:S01]  /*05b0*/  IMAD.SHL.U32 R152, R9, 0x4, RZ ;  /* 0x0000000409987824 */ /* 0x000fe200078e00ff */
[----:B------:R-:W-:Y:S01]  /*05c0*/  UMOV UR4, 0x20 ;  /* 0x0000002000047882 */ /* 0x000fe20000000000 */
[----:B------:R-:W-:Y:S01]  /*05d0*/  IMAD.IADD R5, R5, 0x1, -R2 ;  /* 0x0000000105057824 */ /* 0x000fe200078e0a02 */
[----:B------:R-:W-:Y:S01]  /*05e0*/  LEA.HI R2, R9, R9, RZ, 0x1 ;  /* 0x0000000909027211 */ /* 0x000fe200078f08ff */
[----:B-1----:R-:W-:Y:S01]  /*05f0*/  IMAD.MOV R13, RZ, RZ, -R13 ;  /* 0x000000ffff0d7224 */ /* 0x002fe200078e0a0d */
[----:B------:R-:W1:Y:S01]  /*0600*/  F2I.U32.TRUNC.NTZ R8, R8 ;  /* 0x0000000800087305 */ /* 0x000e62000020f000 */
[----:B------:R-:W4:Y:S01]  /*0610*/  @!UP2 S2UR UR10, SR_CgaCtaId ;  /* 0x00000000000aa9c3 */ /* 0x000f220000008800 */
[----:B------:R-:W-:Y:S01]  /*0620*/  LOP3.LUT R2, R2, 0xfffffffe, RZ, 0xc0, !PT ;  /* 0xfffffffe02027812 */ /* 0x000fe200078ec0ff */
[----:B0-----:R-:W-:Y:S01]  /*0630*/  IMAD R21, R14, R13, UR12 ;  /* 0x0000000c0e157e24 */ /* 0x001fe2000f8e020d */
[----:B------:R-:W-:Y:S01]  /*0640*/  @!UP1 UMOV UR6, 0x400 ;  /* 0x0000040000069882 */ /* 0x000fe20000000000 */
[----:B------:R-:W-:-:S04]  /*0650*/  @!UP1 UIADD3 UR4, -UR4, 0x100000, URZ ;  /* 0x0010000004049890 */ /* 0x000fc8000fffe13f */
[----:B------:R-:W-:Y:S02]  /*0660*/  @!UP1 USHF.L.U32 UR5, UR4, 0xb, URZ ;  /* 0x0000000b04059899 */ /* 0x000fe4000800063f */
[----:B------:R-:W-:Y:S01]  /*0670*/  @!UP1 USHF.L.U32 UR4, UR4, 0x1, URZ ;  /* 0x0000000104049899 */ /* 0x000fe2000800063f */
[C---:B------:R-:W-:Y:S01]  /*0680*/  LOP3.LUT R152, R9.reuse, 0xc, R152, 0x78, !PT ;  /* 0x0000000c09987812 */ /* 0x040fe200078e7898 */
[----:B------:R-:W-:Y:S01]  /*0690*/  IMAD.IADD R2, R9, 0x1, -R2 ;  /* 0x0000000109027824 */ /* 0x000fe200078e0a02 */
[----:B------:R-:W-:Y:S01]  /*06a0*/  @!UP2 UMOV UR9, 0x400 ;  /* 0x000004000009a882 */ /* 0x000fe20000000000 */
[----:B------:R-:W-:Y:S01]  /*06b0*/  VOTEU.ALL UP3, P1 ;  /* 0x00000000003f7886 */ /* 0x000fe20000860000 */
[----:B------:R-:W-:Y:S01]  /*06c0*/  VOTEU.ALL UP4, P1 ;  /* 0x00000000003f7886 */ /* 0x000fe20000880000 */
[----:B------:R-:W-:Y:S01]  /*06d0*/  VOTEU.ALL UP5, P1 ;  /* 0x00000000003f7886 */ /* 0x000fe200008a0000 */
[----:B------:R-:W-:Y:S01]  /*06e0*/  ISETP.NE.AND P3, PT, R2, R21, PT ;  /* 0x000000150200720c */ /* 0x000fe20003f65270 */
[----:B------:R0:W0:Y:S01]  /*06f0*/  SHFL.IDX PT, R14, R7, RZ, 0x1f ;  /* 0x00001fff070e7589 */ /* 0x00002200000e0000 */
[----:B------:R-:W-:Y:S01]  /*0700*/  ISETP.EQ.U32.AND P2, PT, R15, 0x1, PT ;  /* 0x000000010f00780c */ /* 0x000fe20003f42070 */
[----:B-1----:R-:W-:Y:S01]  /*0710*/  IMAD.MOV R20, RZ, RZ, -R8 ;  /* 0x000000ffff147224 */ /* 0x002fe200078e0a08 */
[----:B---3--:R-:W-:-:S02]  /*0720*/  @!UP1 ULEA UR8, UR7, UR6, 0x18 ;  /* 0x0000000607089291 */ /* 0x008fc4000f8ec03f */
[----:B------:R-:W-:-:S04]  /*0730*/  @!UP2 UIADD3 UR6, -UR11, 0x100000, URZ ;  /* 0x001000000b06a890 */ /* 0x000fc8000fffe13f */
[----:B------:R-:W-:Y:S02]  /*0740*/  @!UP2 USHF.L.U32 UR7, UR6, 0xb, URZ ;  /* 0x0000000b0607a899 */ /* 0x000fe4000800063f */
[----:B------:R-:W-:Y:S01]  /*0750*/  @!UP2 USHF.L.U32 UR6, UR6, 0x1, URZ ;  /* 0x000000010606a899 */ /* 0x000fe2000800063f */
[----:B--2---:R-:W-:Y:S01]  /*0760*/  IMAD R9, R25, R20, R6 ;  /* 0x0000001419097224 */ /* 0x004fe200078e0206 */
[----:B------:R-:W-:Y:S01]  /*0770*/  VOTEU.ALL UP1, P0 ;  /* 0x00000000003f7886 */ /* 0x000fe20000020000 */
[----:B------:R-:W-:Y:S01]  /*0780*/  LOP3.LUT P0, RZ, R3, 0x7, RZ, 0xc0, !PT ;  /* 0x0000000703ff7812 */ /* 0x000fe2000780c0ff */
[----:B----4-:R-:W-:Y:S01]  /*0790*/  @!UP2 ULEA UR9, UR10, UR9, 0x18 ;  /* 0x000000090a09a291 */ /* 0x010fe2000f8ec03f */
[----:B------:R-:W-:Y:S01]  /*07a0*/  @P3 LEA.HI R2, R152, R152, RZ, 0x1 ;  /* 0x0000009898023211 */ /* 0x000fe200078f08ff */
[----:B------:R-:W-:Y:S01]  /*07b0*/  VOTEU.ALL UP2, P1 ;  /* 0x00000000003f7886 */ /* 0x000fe20000840000 */
[----:B------:R-:W-:Y:S01]  /*07c0*/  ISETP.NE.AND P1, PT, R5, 0x3, PT ;  /* 0x000000030500780c */ /* 0x000fe20003f25270 */
[----:B------:R-:W1:Y:S02]  /*07d0*/  FENCE.VIEW.ASYNC.S ;  /* 0x00000000000073c6 */ /* 0x000e640000000000 */
[----:B-1----:R1:W2:Y:S01]  /*07e0*/  @!UP0 SYNCS.EXCH.64 URZ, [UR8+0x60], UR4 ;  /* 0x00006004083f85b2 */ /* 0x0022a20008000100 */
[----:B------:R-:W-:-:S02]  /*07f0*/  @P3 SHF.R.S32.HI R2, RZ, 0x1, R2 ;  /* 0x00000001ff023819 */ /* 0x000fc40000011402 */
[----:B------:R-:W-:Y:S02]  /*0800*/  ISETP.EQ.OR P1, PT, R5, RZ, !P1 ;  /* 0x000000ff0500720c */ /* 0x000fe40004f22670 */
[----:B------:R-:W-:Y:S02]  /*0810*/  @P3 ISETP.NE.AND P5, PT, R2, R9, PT ;  /* 0x000000090200320c */ /* 0x000fe40003fa5270 */
[----:B------:R-:W-:Y:S02]  /*0820*/  ISETP.LT.U32.AND P0, PT, R152, 0x2, !P0 ;  /* 0x000000029800780c */ /* 0x000fe40004701070 */
[----:B------:R-:W-:Y:S02]  /*0830*/  ISETP.EQ.AND P1, PT, R10, RZ, P1 ;  /* 0x000000ff0a00720c */ /* 0x000fe40000f22270 */
[----:B------:R-:W-:Y:S02]  /*0840*/  SEL R2, RZ, 0x1, !P0 ;  /* 0x00000001ff027807 */ /* 0x000fe40004000000 */
[----:B------:R-:W-:-:S02]  /*0850*/  @P3 SEL R153, RZ, 0x1, P5 ;  /* 0x00000001ff993807 */ /* 0x000fc40002800000 */
[----:B------:R-:W-:Y:S01]  /*0860*/  SEL R16, RZ, 0x1, !P1 ;  /* 0x00000001ff107807 */ /* 0x000fe20004800000 */
[----:B------:R1:W3:Y:S01]  /*0870*/  @!UP1 SYNCS.EXCH.64 URZ, [UR8+0x68], UR4 ;  /* 0x00006804083f95b2 */ /* 0x0002e20008000100 */
[----:B------:R-:W-:Y:S01]  /*0880*/  NOP ;  /* 0x0000000000007918 */ /* 0x000fe20000000000 */
[----:B------:R-:W-:Y:S02]  /*0890*/  LOP3.LUT R153, R153, R2, RZ, 0xc0, !PT ;  /* 0x0000000299997212 */ /* 0x000fe400078ec0ff */
[----:B------:R-:W-:Y:S01]  /*08a0*/  SEL R16, R16, 0x2, P6 ;  /* 0x0000000210107807 */ /* 0x000fe20003000000 */
[----:B------:R1:W4:Y:S01]  /*08b0*/  @!UP2 SYNCS.EXCH.64 URZ, [UR9+0x40], UR6 ;  /* 0x00004006093fa5b2 */ /* 0x0003220008000100 */
[----:B------:R1:W0:Y:S01]  /*08c0*/  @!UP3 SYNCS.EXCH.64 URZ, [UR9+0x48], UR6 ;  /* 0x00004806093fb5b2 */ /* 0x0002220008000100 */
[----:B------:R1:W0:Y:S01]  /*08d0*/  @!UP4 SYNCS.EXCH.64 URZ, [UR9+0x50], UR6 ;  /* 0x00005006093fc5b2 */ /* 0x0002220008000100 */
[----:B------:R1:W0:Y:S01]  /*08e0*/  @!UP5 SYNCS.EXCH.64 URZ, [UR9+0x58], UR6 ;  /* 0x00005806093fd5b2 */ /* 0x0002220008000100 */
[----:B------:R-:W-:Y:S01]  /*08f0*/  NOP ;  /* 0x0000000000007918 */ /* 0x000fe20000000000 */
[----:B-12---:R-:W-:Y:S05]  /*0900*/  @!P2 BRA `(.L_x_3) ;  /* 0x000000000008a947 */ /* 0x006fea0003800000 */
[----:B0--34-:R-:W-:Y:S01]  /*0910*/  UCGABAR_ARV ;  /* 0x00000000000079c7 */ /* 0x019fe20008000000 */
[----:B------:R-:W-:Y:S05]  /*0920*/  BRA `(.L_x_4) ;  /* 0x0000000000047947 */ /* 0x000fea0003800000 */
.L_x_3:
[----:B0--34-:R-:W-:Y:S01]  /*0930*/  NOP ;  /* 0x0000000000007918 */ /* 0x019fe20000000000 */
.L_x_4:
[----:B------:R-:W-:Y:S01]  /*0940*/  ULDC.64 UR4, c[0x0][0x598] ;  /* 0x0001660000047ab9 */ /* 0x000fe20000000a00 */
[----:B------:R-:W-:Y:S01]  /*0950*/  ULDC.64 UR36, c[0x0][0x208] ;  /* 0x0000820000247ab9 */ /* 0x000fe20000000a00 */
[----:B------:R-:W-:-:S04]  /*0960*/  ISETP.NE.U32.AND P0, PT, RZ, UR4, PT ;  /* 0x00000004ff007c0c */ /* 0x000fc8000bf05070 */
[----:B------:R-:W-:-:S13]  /*0970*/  ISETP.NE.AND.EX P0, PT, RZ, UR5, PT, P0 ;  /* 0x00000005ff007c0c */ /* 0x000fda000bf05300 */
[----:B------:R-:W-:Y:S05]  /*0980*/  @!P0 BRA `(.L_x_5) ;  /* 0x00000000001c8947 */ /* 0x000fea0003800000 */
[----:B------:R-:W0:Y:S02]  /*0990*/  LDC.64 R8, c[0x0][0x598] ;  /* 0x00016600ff087b82 */ /* 0x000e240000000a00 */
[----:B0-----:R-:W2:Y:S02]  /*09a0*/  LDG.E.64 R8, desc[UR36][R8.64] ;  /* 0x0000002408087981 */ /* 0x001ea4000c1e1b00 */
[----:B--2---:R-:W-:-:S04]  /*09b0*/  ISETP.NE.U32.AND P0, PT, R8, RZ, PT ;  /* 0x000000ff0800720c */ /* 0x004fc80003f05070 */
[----:B------:R-:W-:-:S13]  /*09c0*/  ISETP.NE.AND.EX P0, PT, R9, RZ, PT, P0 ;  /* 0x000000ff0900720c */ /* 0x000fda0003f05300 */
[----:B------:R-:W-:Y:S05]  /*09d0*/  @!P0 BRA `(.L_x_5) ;  /* 0x0000000000088947 */ /* 0x000fea0003800000 */
[----:B------:R0:W5:Y:S01]  /*09e0*/  LD.E R154, desc[UR36][R8.64] ;  /* 0x00000024089a7980 */ /* 0x000162000c101900 */
[----:B------:R-:W-:Y:S05]  /*09f0*/  BRA `(.L_x_6) ;  /* 0x0000000000247947 */ /* 0x000fea0003800000 */
.L_x_5:
[----:B------:R-:W-:Y:S02]  /*0a00*/  ULDC.64 UR4, c[0x0][0x588] ;  /* 0x0001620000047ab9 */ /* 0x000fe40000000a00 */
[----:B------:R-:W-:-:S04]  /*0a10*/  ISETP.NE.U32.AND P0, PT, RZ, UR4, PT ;  /* 0x00000004ff007c0c */ /* 0x000fc8000bf05070 */
[----:B------:R-:W-:-:S13]  /*0a20*/  ISETP.NE.AND.EX P0, PT, RZ, UR5, PT, P0 ;  /* 0x00000005ff007c0c */ /* 0x000fda000bf05300 */
[----:B------:R-:W-:Y:S05]  /*0a30*/  @!P0 BRA `(.L_x_7) ;  /* 0x00000000000c8947 */ /* 0x000fea0003800000 */
[----:B------:R-:W0:Y:S02]  /*0a40*/  LDC.64 R154, c[0x0][0x588] ;  /* 0x00016200ff9a7b82 */ /* 0x000e240000000a00 */
[----:B0-----:R1:W5:Y:S01]  /*0a50*/  LDG.E R154, desc[UR36][R154.64] ;  /* 0x000000249a9a7981 */ /* 0x001362000c1e1900 */
[----:B------:R-:W-:Y:S05]  /*0a60*/  BRA `(.L_x_6) ;  /* 0x0000000000087947 */ /* 0x000fea0003800000 */
.L_x_7:
[----:B------:R-:W-:Y:S02]  /*0a70*/  ULDC UR4, c[0x0][0x580] ;  /* 0x0001600000047ab9 */ /* 0x000fe40000000800 */
[----:B------:R-:W-:-:S07]  /*0a80*/  IMAD.U32 R154, RZ, RZ, UR4 ;  /* 0x00000004ff9a7e24 */ /* 0x000fce000f8e00ff */
.L_x_6:
[----:B------:R-:W-:Y:S02]  /*0a90*/  ULDC.64 UR4, c[0x0][0x5a0] ;  /* 0x0001680000047ab9 */ /* 0x000fe40000000a00 */
[----:B------:R-:W-:-:S04]  /*0aa0*/  ISETP.NE.U32.AND P0, PT, RZ, UR4, PT ;  /* 0x00000004ff007c0c */ /* 0x000fc8000bf05070 */
[----:B------:R-:W-:-:S13]  /*0ab0*/  ISETP.NE.AND.EX P0, PT, RZ, UR5, PT, P0 ;  /* 0x00000005ff007c0c */ /* 0x000fda000bf05300 */
[----:B------:R-:W-:Y:S05]  /*0ac0*/  @!P0 BRA `(.L_x_8) ;  /* 0x00000000001c8947 */ /* 0x000fea0003800000 */
[----:B0-----:R-:W0:Y:S02]  /*0ad0*/  LDC.64 R8, c[0x0][0x5a0] ;  /* 0x00016800ff087b82 */ /* 0x001e240000000a00 */
[----:B0-----:R-:W2:Y:S02]  /*0ae0*/  LDG.E.64 R8, desc[UR36][R8.64] ;  /* 0x0000002408087981 */ /* 0x001ea4000c1e1b00 */
[----:B--2---:R-:W-:-:S04]  /*0af0*/  ISETP.NE.U32.AND P0, PT, R8, RZ, PT ;  /* 0x000000ff0800720c */ /* 0x004fc80003f05070 */
[----:B------:R-:W-:-:S13]  /*0b00*/  ISETP.NE.AND.EX P0, PT, R9, RZ, PT, P0 ;  /* 0x000000ff0900720c */ /* 0x000fda0003f05300 */
[----:B------:R-:W-:Y:S05]  /*0b10*/  @!P0 BRA `(.L_x_8) ;  /* 0x0000000000088947 */ /* 0x000fea0003800000 */
[----:B-1----:R0:W5:Y:S01]  /*0b20*/  LD.E R155, desc[UR36][R8.64] ;  /* 0x00000024089b7980 */ /* 0x002162000c101900 */
[----:B------:R-:W-:Y:S05]  /*0b30*/  BRA `(.L_x_9) ;  /* 0x0000000000247947 */ /* 0x000fea0003800000 */
.L_x_8:
[----:B------:R-:W-:Y:S02]  /*0b40*/  ULDC.64 UR4, c[0x0][0x590] ;  /* 0x0001640000047ab9 */ /* 0x000fe40000000a00 */
[----:B------:R-:W-:-:S04]  /*0b50*/  ISETP.NE.U32.AND P0, PT, RZ, UR4, PT ;  /* 0x00000004ff007c0c */ /* 0x000fc8000bf05070 */
[----:B------:R-:W-:-:S13]  /*0b60*/  ISETP.NE.AND.EX P0, PT, RZ, UR5, PT, P0 ;  /* 0x00000005ff007c0c */ /* 0x000fda000bf05300 */
[----:B------:R-:W-:Y:S05]  /*0b70*/  @!P0 BRA `(.L_x_10) ;  /* 0x00000000000c8947 */ /* 0x000fea0003800000 */
[----:B0-----:R-:W1:Y:S02]  /*0b80*/  LDC.64 R8, c[0x0][0x590] ;  /* 0x00016400ff087b82 */ /* 0x001e640000000a00 */
[----:B-1----:R1:W5:Y:S01]  /*0b90*/  LDG.E R155, desc[UR36][R8.64] ;  /* 0x00000024089b7981 */ /* 0x002362000c1e1900 */
[----:B------:R-:W-:Y:S05]  /*0ba0*/  BRA `(.L_x_9) ;  /* 0x0000000000087947 */ /* 0x000fea0003800000 */
.L_x_10:
[----:B------:R-:W-:Y:S02]  /*0bb0*/  ULDC UR4, c[0x0][0x584] ;  /* 0x0001610000047ab9 */ /* 0x000fe40000000800 */
[----:B-1----:R-:W-:-:S07]  /*0bc0*/  IMAD.U32 R155, RZ, RZ, UR4 ;  /* 0x00000004ff9b7e24 */ /* 0x002fce000f8e00ff */
.L_x_9:
[----:B------:R-:W2:Y:S01]  /*0bd0*/  LDC R2, c[0x0][0x65c] ;  /* 0x00019700ff027b82 */ /* 0x000ea20000000800 */
[----:B------:R-:W-:Y:S01]  /*0be0*/  ULDC UR6, c[0x0][0x28c] ;  /* 0x0000a30000067ab9 */ /* 0x000fe20000000800 */
[----:B------:R-:W-:Y:S01]  /*0bf0*/  ISETP.NE.AND P0, PT, R10, 0x2, PT ;  /* 0x000000020a00780c */ /* 0x000fe20003f05270 */
[----:B------:R-:W-:Y:S01]  /*0c00*/  UIADD3 UR6, UR6, 0x1f, URZ ;  /* 0x0000001f06067890 */ /* 0x000fe2000fffe03f */
[----:B01----:R-:W-:Y:S01]  /*0c10*/  IMAD.U32 R8, RZ, RZ, UR12 ;  /* 0x0000000cff087e24 */ /* 0x003fe2000f8e00ff */
[----:B------:R-:W-:Y:S01]  /*0c20*/  UMOV UR38, URZ ;  /* 0x0000003f00267c82 */ /* 0x000fe20008000000 */
[----:B------:R-:W-:Y:S01]  /*0c30*/  IMAD.MOV.U32 R9, RZ, RZ, RZ ;  /* 0x000000ffff097224 */ /* 0x000fe200078e00ff */
[----:B------:R-:W-:Y:S01]  /*0c40*/  USHF.R.S32.HI UR7, URZ, 0x1f, UR6 ;  /* 0x0000001f3f077899 */ /* 0x000fe20008011406 */
[----:B------:R-:W-:Y:S01]  /*0c50*/  UMOV UR39, URZ ;  /* 0x0000003f00277c82 */ /* 0x000fe20008000000 */
[----:B------:R-:W-:Y:S02]  /*0c60*/  ULDC.64 UR8, c[0x0][0x650] ;  /* 0x0001940000087ab9 */ /* 0x000fe40000000a00 */
[----:B------:R-:W-:-:S04]  /*0c70*/  ULEA.HI UR7, UR7, UR6, URZ, 0x5 ;  /* 0x0000000607077291 */ /* 0x000fc8000f8f283f */
[----:B------:R-:W-:Y:S01]  /*0c80*/  USHF.R.S32.HI UR40, URZ, 0x5, UR7 ;  /* 0x000000053f287899 */ /* 0x000fe20008011407 */
[----:B--2---:R-:W-:-:S13]  /*0c90*/  ISETP.NE.AND P1, PT, R2, 0x1, PT ;  /* 0x000000010200780c */ /* 0x004fda0003f25270 */
[----:B------:R-:W0:Y:S01]  /*0ca0*/  @P1 LDC R19, c[0x0][0x10] ;  /* 0x00000400ff131b82 */ /* 0x000e220000000800 */
[----:B------:R-:W-:Y:S02]  /*0cb0*/  @P1 IMAD.MOV.U32 R7, RZ, RZ, RZ ;  /* 0x000000ffff071224 */ /* 0x000fe400078e00ff */
[----:B------:R-:W-:-:S05]  /*0cc0*/  @P1 IMAD.MOV.U32 R17, RZ, RZ, RZ ;  /* 0x000000ffff111224 */ /* 0x000fca00078e00ff */
[----:B------:R-:W1:Y:S01]  /*0cd0*/  @!P1 LDC R11, c[0x0][0xc] ;  /* 0x00000300ff0b9b82 */ /* 0x000e620000000800 */
[----:B------:R-:W-:Y:S01]  /*0ce0*/  ULDC UR4, c[0x0][0xc] ;  /* 0x0000030000047ab9 */ /* 0x000fe20000000800 */
[----:B------:R-:W-:Y:S02]  /*0cf0*/  ULDC UR5, c[0x0][0x10] ;  /* 0x0000040000057ab9 */ /* 0x000fe40000000800 */
[----:B------:R-:W-:-:S04]  /*0d00*/  UIMAD.WIDE.U32 UR4, UR4, UR5, URZ ;  /* 0x00000005040472a5 */ /* 0x000fc8000f8e003f */
[----:B------:R-:W2:Y:S01]  /*0d10*/  LDC R2, c[0x0][0x14] ;  /* 0x00000500ff027b82 */ /* 0x000ea20000000800 */
[----:B0-----:R-:W-:-:S04]  /*0d20*/  @P1 IMAD.WIDE.U32 R18, R19, UR12, R6 ;  /* 0x0000000c13121c25 */ /* 0x001fc8000f8e0006 */
[----:B------:R-:W-:Y:S02]  /*0d30*/  @P1 IMAD.IADD R17, R19, 0x1, R17 ;  /* 0x0000000113111824 */ /* 0x000fe400078e0211 */
[----:B-1----:R-:W-:-:S04]  /*0d40*/  @!P1 IMAD.WIDE.U32 R8, R6, R11, R8 ;  /* 0x0000000b06089225 */ /* 0x002fc800078e0008 */
[----:B------:R-:W-:Y:S02]  /*0d50*/  @!P1 IMAD.MOV.U32 R18, RZ, RZ, R8 ;  /* 0x000000ffff129224 */ /* 0x000fe400078e0008 */
[----:B------:R-:W-:Y:S02]  /*0d60*/  @!P1 IMAD.MOV.U32 R17, RZ, RZ, R9 ;  /* 0x000000ffff119224 */ /* 0x000fe400078e0009 */
[----:B--2---:R-:W-:-:S04]  /*0d70*/  IMAD.WIDE.U32 R12, R2, UR4, RZ ;  /* 0x00000004020c7c25 */ /* 0x004fc8000f8e00ff */
[----:B------:R-:W-:Y:S01]  /*0d80*/  IMAD R23, R2, UR5, RZ ;  /* 0x0000000502177c24 */ /* 0x000fe2000f8e02ff */
[----:B------:R0:W-:Y:S03]  /*0d90*/  STL.64 [R1], R12 ;  /* 0x0000000c01007387 */ /* 0x0001e60000100a00 */
[----:B------:R-:W-:Y:S01]  /*0da0*/  IMAD.IADD R23, R13, 0x1, R23 ;  /* 0x000000010d177824 */ /* 0x000fe200078e0217 */
[----:B------:R-:W-:Y:S06]  /*0db0*/  @P0 BRA `(.L_x_11) ;  /* 0x0000000000200947 */ /* 0x000fec0003800000 */
[----:B------:R-:W-:Y:S01]  /*0dc0*/  UISETP.GE.U32.AND UP0, UPT, UR40, 0x3, UPT ;  /* 0x000000032800788c */ /* 0x000fe2000bf06070 */
[----:B------:R-:W-:Y:S01]  /*0dd0*/  IADD3 R18, P0, R18, R12, RZ ;  /* 0x0000000c12127210 */ /* 0x000fe20007f1e0ff */
[----:B------:R-:W-:Y:S01]  /*0de0*/  UIMAD.WIDE.U32 UR4, UR40, -0x55555555, URZ ;  /* 0xaaaaaaab280478a5 */ /* 0x000fe2000f8e003f */
[----:B------:R-:W-:-:S03]  /*0df0*/  UMOV UR39, URZ ;  /* 0x0000003f00277c82 */ /* 0x000fc60008000000 */
[----:B------:R-:W-:Y:S01]  /*0e00*/  USHF.R.U32.HI UR4, URZ, 0x1, UR5 ;  /* 0x000000013f047899 */ /* 0x000fe20008011605 */
[----:B------:R-:W-:-:S03]  /*0e10*/  IMAD.X R17, R23, 0x1, R17, P0 ;  /* 0x0000000117117824 */ /* 0x000fc600000e0611 */
[----:B------:R-:W-:Y:S02]  /*0e20*/  UIMAD UR38, UR4, -0x3, UR40 ;  /* 0xfffffffd042678a4 */ /* 0x000fe4000f8e0228 */
[----:B------:R-:W-:-:S12]  /*0e30*/  @UP0 ULOP3.LUT UR39, UR4, 0x1, URZ, 0xc0, !UPT ;  /* 0x0000000104270892 */ /* 0x000fd8000f8ec03f */
.L_x_11:
[----:B------:R-:W-:Y:S01]  /*0e40*/  ISETP.GE.U32.AND P0, PT, R18, UR8, PT ;  /* 0x0000000812007c0c */ /* 0x000fe2000bf06070 */
[----:B------:R-:W-:Y:S01]  /*0e50*/  IMAD.MOV.U32 R19, RZ, RZ, -0x1 ;  /* 0xffffffffff137424 */ /* 0x000fe200078e00ff */
[----:B------:R-:W-:Y:S01]  /*0e60*/  PRMT R8, RZ, 0x7610, R8 ;  /* 0x00007610ff087816 */ /* 0x000fe20000000008 */
[----:B------:R-:W-:Y:S01]  /*0e70*/  IMAD.MOV.U32 R22, RZ, RZ, -0x1 ;  /* 0xffffffffff167424 */ /* 0x000fe200078e00ff */
[----:B------:R-:W-:Y:S01]  /*0e80*/  ISETP.GE.U32.AND.EX P0, PT, R17, UR9, PT, P0 ;  /* 0x0000000911007c0c */ /* 0x000fe2000bf06100 */
[----:B------:R-:W-:-:S12]  /*0e90*/  IMAD.MOV.U32 R2, RZ, RZ, -0x1 ;  /* 0xffffffffff027424 */ /* 0x000fd800078e00ff */
[----:B------:R-:W-:Y:S05]  /*0ea0*/  @P0 BRA `(.L_x_12) ;  /* 0x00000004002c0947 */ /* 0x000fea0003800000 */
[----:B------:R-:W1:Y:S01]  /*0eb0*/  LDC.64 R26, c[0x0][0x628] ;  /* 0x00018a00ff1a7b82 */ /* 0x000e620000000a00 */
[----:B------:R-:W-:Y:S02]  /*0ec0*/  IMAD.MOV.U32 R8, RZ, RZ, R18 ;  /* 0x000000ffff087224 */ /* 0x000fe400078e0012 */
[----:B------:R-:W-:-:S05]  /*0ed0*/  IMAD.MOV.U32 R9, RZ, RZ, R17 ;  /* 0x000000ffff097224 */ /* 0x000fca00078e0011 */
[----:B------:R-:W2:Y:S08]  /*0ee0*/  LDC R2, c[0x0][0x630] ;  /* 0x00018c00ff027b82 */ /* 0x000eb00000000800 */
[----:B------:R-:W3:Y:S01]  /*0ef0*/  LDC.64 R28, c[0x0][0x620] ;  /* 0x00018800ff1c7b82 */ /* 0x000ee20000000a00 */
[----:B-1----:R-:W-:-:S04]  /*0f00*/  ISETP.NE.U32.AND P0, PT, R26, RZ, PT ;  /* 0x000000ff1a00720c */ /* 0x002fc80003f05070 */
[----:B------:R-:W-:-:S13]  /*0f10*/  ISETP.NE.AND.EX P0, PT, R27, RZ, PT, P0 ;  /* 0x000000ff1b00720c */ /* 0x000fda0003f05300 */
[----:B--23--:R-:W-:Y:S05]  /*0f20*/  @!P0 BRA `(.L_x_13) ;  /* 0x0000000000288947 */ /* 0x00cfea0003800000 */
[----:B0-----:R-:W0:Y:S02]  /*0f30*/  LDC R13, c[0x0][0x634] ;  /* 0x00018d00ff0d7b82 */ /* 0x001e240000000800 */
[----:B0-----:R-:W-:-:S05]  /*0f40*/  IADD3 R13, P0, R18, R13, RZ ;  /* 0x0000000d120d7210 */ /* 0x001fca0007f1e0ff */
[----:B------:R-:W-:-:S04]  /*0f50*/  IMAD.X R15, RZ, RZ, R17, P0 ;  /* 0x000000ffff0f7224 */ /* 0x000fc800000e0611 */
[----:B------:R-:W-:-:S04]  /*0f60*/  IMAD.WIDE.U32 R8, R15, R26, RZ ;  /* 0x0000001a0f087225 */ /* 0x000fc800078e00ff */
[----:B------:R-:W-:-:S04]  /*0f70*/  IMAD.WIDE.U32 R10, P0, R13, R27, R8 ;  /* 0x0000001b0d0a7225 */ /* 0x000fc80007800008 */
[----:B------:R-:W-:-:S04]  /*0f80*/  IMAD.WIDE.U32 R8, R13, R26, RZ ;  /* 0x0000001a0d087225 */ /* 0x000fc800078e00ff */
[----:B------:R-:W-:Y:S01]  /*0f90*/  IMAD.X R13, RZ, RZ, RZ, P0 ;  /* 0x000000ffff0d7224 */ /* 0x000fe200000e06ff */
[----:B------:R-:W-:Y:S01]  /*0fa0*/  IADD3 RZ, P0, R9, R10, RZ ;  /* 0x0000000a09ff7210 */ /* 0x000fe20007f1e0ff */
[----:B------:R-:W-:-:S04]  /*0fb0*/  IMAD.MOV.U32 R12, RZ, RZ, R11 ;  /* 0x000000ffff0c7224 */ /* 0x000fc800078e000b */
[----:B------:R-:W-:-:S08]  /*0fc0*/  IMAD.WIDE.U32.X R8, R15, R27, R12, P0 ;  /* 0x0000001b0f087225 */ /* 0x000fd000000e040c */
.L_x_13:
[----:B------:R-:W1:Y:S01]  /*0fd0*/  LDC.64 R32, c[0x0][0x640] ;  /* 0x00019000ff207b82 */ /* 0x000e620000000a00 */
[-C--:B------:R-:W-:Y:S01]  /*0fe0*/  SHF.R.U64 R30, R8, R2.reuse, R9 ;  /* 0x00000002081e7219 */ /* 0x080fe20000001209 */
[----:B------:R-:W-:Y:S01]  /*0ff0*/  IMAD.MOV.U32 R19, RZ, RZ, R17 ;  /* 0x000000ffff137224 */ /* 0x000fe200078e0011 */
[----:B------:R-:W-:Y:S01]  /*1000*/  SHF.R.U32.HI R2, RZ, R2, R9 ;  /* 0x00000002ff027219 */ /* 0x000fe20000011609 */
[----:B------:R-:W-:Y:S01]  /*1010*/  IMAD.MOV.U32 R26, RZ, RZ, 0x1 ;  /* 0x00000001ff1a7424 */ /* 0x000fe200078e00ff */
[----:B------:R-:W-:-:S03]  /*1020*/  IADD3 R11, P0, RZ, -R30, RZ ;  /* 0x8000001eff0b7210 */ /* 0x000fc60007f1e0ff */
[----:B------:R-:W2:Y:S02]  /*1030*/  LDC R10, c[0x0][0x618] ;  /* 0x00018600ff0a7b82 */ /* 0x000ea40000000800 */
[----:B------:R-:W-:-:S04]  /*1040*/  IMAD.X R9, RZ, RZ, ~R2, P0 ;  /* 0x000000ffff097224 */ /* 0x000fc800000e0e02 */
[-C--:B------:R-:W-:Y:S02]  /*1050*/  IMAD R2, R9, R28.reuse, RZ ;  /* 0x0000001c09027224 */ /* 0x080fe400078e02ff */
[----:B0-----:R-:W0:Y:S01]  /*1060*/  LDC R13, c[0x0][0x608] ;  /* 0x00018200ff0d7b82 */ /* 0x001e220000000800 */
[----:B------:R-:W-:-:S04]  /*1070*/  IMAD.WIDE.U32 R8, R11, R28, R18 ;  /* 0x0000001c0b087225 */ /* 0x000fc800078e0012 */
[----:B------:R-:W-:Y:S02]  /*1080*/  IMAD R11, R11, R29, R2 ;  /* 0x0000001d0b0b7224 */ /* 0x000fe400078e0202 */
[----:B------:R-:W-:Y:S01]  /*1090*/  IMAD.MOV.U32 R2, RZ, RZ, -0x1 ;  /* 0xffffffffff027424 */ /* 0x000fe200078e00ff */
[----:B------:R-:W3:Y:S01]  /*10a0*/  LDC R31, c[0x0][0x658] ;  /* 0x00019600ff1f7b82 */ /* 0x000ee20000000800 */
[----:B------:R-:W-:Y:S01]  /*10b0*/  IMAD.IADD R9, R9, 0x1, R11 ;  /* 0x0000000109097824 */ /* 0x000fe200078e020b */
[----:B-1----:R-:W-:-:S04]  /*10c0*/  ISETP.NE.U32.AND P0, PT, R32, RZ, PT ;  /* 0x000000ff2000720c */ /* 0x002fc80003f05070 */
[----:B------:R-:W-:Y:S02]  /*10d0*/  ISETP.NE.AND.EX P0, PT, R33, RZ, PT, P0 ;  /* 0x000000ff2100720c */ /* 0x000fe40003f05300 */
[----:B------:R-:W1:Y:S01]  /*10e0*/  LDC R29, c[0x0][0x600] ;  /* 0x00018000ff1d7b82 */ /* 0x000e620000000800 */
[-CC-:B--2---:R-:W-:Y:S02]  /*10f0*/  SHF.R.U64 R27, R8, R10.reuse, R9.reuse ;  /* 0x0000000a081b7219 */ /* 0x184fe40000001209 */
[----:B------:R-:W-:-:S05]  /*1100*/  SHF.R.U32.HI R8, RZ, R10, R9 ;  /* 0x0000000aff087219 */ /* 0x000fca0000011609 */
[----:B------:R-:W2:Y:S01]  /*1110*/  LDC R22, c[0x0][0x648] ;  /* 0x00019200ff167b82 */ /* 0x000ea20000000800 */
[-CC-:B0-----:R-:W-:Y:S02]  /*1120*/  SHF.R.U64 R34, R27, R13.reuse, R8.reuse ;  /* 0x0000000d1b227219 */ /* 0x181fe40000001208 */
[----:B------:R-:W-:-:S05]  /*1130*/  SHF.R.U32.HI R8, RZ, R13, R8 ;  /* 0x0000000dff087219 */ /* 0x000fca0000011608 */
[----:B------:R-:W0:Y:S01]  /*1140*/  LDC R24, c[0x0][0x638] ;  /* 0x00018e00ff187b82 */ /* 0x000e220000000800 */
[-CC-:B---3--:R-:W-:Y:S02]  /*1150*/  SHF.R.U64 R36, R34, R31.reuse, R8.reuse ;  /* 0x0000001f22247219 */ /* 0x188fe40000001208 */
[-C--:B------:R-:W-:Y:S02]  /*1160*/  SHF.L.U32 R2, R2, R31.reuse, RZ ;  /* 0x0000001f02027219 */ /* 0x080fe400000006ff */
[----:B------:R-:W-:Y:S01]  /*1170*/  SHF.R.U32.HI R9, RZ, R31, R8 ;  /* 0x0000001fff097219 */ /* 0x000fe20000011608 */
[----:B------:R-:W-:Y:S01]  /*1180*/  IMAD.MOV.U32 R8, RZ, RZ, R36 ;  /* 0x000000ffff087224 */ /* 0x000fe200078e0024 */
[----:B------:R-:W-:Y:S01]  /*1190*/  LOP3.LUT R15, RZ, R2, RZ, 0x33, !PT ;  /* 0x00000002ff0f7212 */ /* 0x000fe200078e33ff */
[----:B------:R-:W3:Y:S01]  /*11a0*/  LDC R28, c[0x0][0x610] ;  /* 0x00018400ff1c7b82 */ /* 0x000ee20000000800 */
[----:B------:R-:W-:Y:S05]  /*11b0*/  @!P0 BRA `(.L_x_14) ;  /* 0x0000000000288947 */ /* 0x000fea0003800000 */
[----:B------:R-:W4:Y:S02]  /*11c0*/  LDC R13, c[0x0][0x64c] ;  /* 0x00019300ff0d7b82 */ /* 0x000f240000000800 */
[----:B----4-:R-:W-:-:S05]  /*11d0*/  IADD3 R13, P0, R36, R13, RZ ;  /* 0x0000000d240d7210 */ /* 0x010fca0007f1e0ff */
        /* <DEDUP_REMOVED lines=8> */
.L_x_14:
[----:B--2---:R-:W-:Y:S01]  /*1260*/  SHF.R.U64 R7, R8, R22, R9 ;  /* 0x0000001608077219 */ /* 0x004fe20000001209 */
[----:B-1----:R-:W-:Y:S01]  /*1270*/  VIADD R8, R29, 0xffffffff ;  /* 0xffffffff1d087836 */ /* 0x002fe20000000000 */
[----:B------:R-:W-:Y:S01]  /*1280*/  SHF.L.U32 R2, R26, R31, RZ ;  /* 0x0000001f1a027219 */ /* 0x000fe200000006ff */
[----:B------:R-:W-:Y:S01]  /*1290*/  @P1 IMAD R21, R25, R20, R6 ;  /* 0x0000001419151224 */ /* 0x000fe200078e0206 */
[----:B------:R-:W-:Y:S01]  /*12a0*/  LOP3.LUT R15, R34, R15, RZ, 0xc0, !PT ;  /* 0x0000000f220f7212 */ /* 0x000fe200078ec0ff */
[----:B------:R-:W-:Y:S01]  /*12b0*/  IMAD.MOV R9, RZ, RZ, -R7 ;  /* 0x000000ffff097224 */ /* 0x000fe200078e0a07 */
[----:B------:R-:W-:-:S03]  /*12c0*/  LOP3.LUT R8, R27, R8, RZ, 0xc0, !PT ;  /* 0x000000081b087212 */ /* 0x000fc600078ec0ff */
[----:B------:R-:W-:Y:S02]  /*12d0*/  IMAD R6, R2, R7, R15 ;  /* 0x0000000702067224 */ /* 0x000fe400078e020f */
[----:B0-----:R-:W-:Y:S02]  /*12e0*/  IMAD R2, R9, R24, R36 ;  /* 0x0000001809027224 */ /* 0x001fe400078e0224 */
[----:B---3--:R-:W-:Y:S02]  /*12f0*/  IMAD R19, R6, R28, R21 ;  /* 0x0000001c06137224 */ /* 0x008fe400078e0215 */
[----:B------:R-:W-:Y:S02]  /*1300*/  IMAD R2, R2, R29, R8 ;  /* 0x0000001d02027224 */ /* 0x000fe400078e0208 */
[----:B------:R-:W-:-:S03]  /*1310*/  IMAD.MOV.U32 R6, RZ, RZ, 0x1 ;  /* 0x00000001ff067424 */ /* 0x000fc600078e00ff */
[----:B------:R-:W-:Y:S02]  /*1320*/  SEL R22, R2, R19, !P1 ;  /* 0x0000001302167207 */ /* 0x000fe40004800000 */
[----:B------:R-:W-:Y:S01]  /*1330*/  SEL R19, R19, R2, !P1 ;  /* 0x0000000213137207 */ /* 0x000fe20004800000 */
[----:B------:R-:W-:Y:S01]  /*1340*/  IMAD.MOV.U32 R2, RZ, RZ, R30 ;  /* 0x000000ffff027224 */ /* 0x000fe200078e001e */
[----:B------:R-:W-:-:S07]  /*1350*/  PRMT R8, R6, 0x7610, R8 ;  /* 0x0000761006087816 */ /* 0x000fce0000000008 */
.L_x_12:
[----:B------:R-:W-:Y:S05]  /*1360*/  @!P2 BRA `(.L_x_15) ;  /* 0x00000000000ca947 */ /* 0x000fea0003800000 */
[----:B------:R-:W-:Y:S01]  /*1370*/  UCGABAR_WAIT ;  /* 0x0000000000007dc7 */ /* 0x000fe20008000000 */
[----:B------:R-:W-:Y:S01]  /*1380*/  CCTL.IVALL ;  /* 0x00000000ff00798f */ /* 0x000fe20002000000 */
[----:B------:R-:W-:Y:S05]  /*1390*/  BRA `(.L_x_16) ;  /* 0x0000000000047947 */ /* 0x000fea0003800000 */
.L_x_15:
[----:B------:R-:W-:Y:S06]  /*13a0*/  BAR.SYNC.DEFER_BLOCKING 0x0 ;  /* 0x0000000000007b1d */ /* 0x000fec0000010000 */
.L_x_16:
[----:B------:R-:W-:Y:S05]  /*13b0*/  @!P4 BRA `(.L_x_17) ;  /* 0x000000900088c947 */ /* 0x000fea0003800000 */
[----:B------:R-:W-:-:S13]  /*13c0*/  ISETP.GT.U32.AND P0, PT, R35, 0x1, PT ;  /* 0x000000012300780c */ /* 0x000fda0003f04070 */
[----:B------:R-:W-:Y:S05]  /*13d0*/  @P0 EXIT ;  /* 0x000000000000094d */ /* 0x000fea0003800000 */
.L_x_18:
[----:B------:R-:W-:-:S08]  /*13e0*/  NOP ;  /* 0x0000000000007918 */ /* 0x000fd00000000000 */
[----:B------:R-:W1:Y:S02]  /*13f0*/  USETMAXREG.TRY_ALLOC.CTAPOOL UP0, 0xe8 ;  /* 0x000000e8000079c8 */ /* 0x000e640008000600 */
[----:B-1----:R-:W-:-:S13]  /*1400*/  PLOP3.LUT P0, PT, PT, PT, UP0, 0x80, 0x0 ;  /* 0x000000000000781c */ /* 0x002fda0003f0f008 */
[----:B------:R-:W-:Y:S05]  /*1410*/  @!P0 BRA `(.L_x_18) ;  /* 0xfffffffc00f08947 */ /* 0x000fea000383ffff */
[----:B------:R-:W-:-:S13]  /*1420*/  LOP3.LUT P0, RZ, R8, 0xff, RZ, 0xc0, !PT ;  /* 0x000000ff08ff7812 */ /* 0x000fda000780c0ff */
[----:B------:R-:W-:Y:S05]  /*1430*/  @!P0 EXIT ;  /* 0x000000000000894d */ /* 0x000fea0003800000 */
[----:B------:R-:W1:Y:S01]  /*1440*/  S2UR UR4, SR_CgaCtaId ;  /* 0x00000000000479c3 */ /* 0x000e620000008800 */
[----:B------:R-:W-:Y:S01]  /*1450*/  VIADD R14, R14, 0xffffffff ;  /* 0xffffffff0e0e7836 */ /* 0x000fe20000000000 */
[CC--:B------:R-:W-:Y:S01]  /*1460*/  LEA.HI R4, R0.reuse, R3.reuse, RZ, 0x2 ;  /* 0x0000000300047211 */ /* 0x0c0fe200078f10ff */
[----:B------:R-:W-:Y:S01]  /*1470*/  UMOV UR41, 0x400 ;  /* 0x0000040000297882 */ /* 0x000fe20000000000 */
[----:B------:R-:W-:Y:S01]  /*1480*/  LEA.HI R0, R0, R3, RZ, 0x5 ;  /* 0x0000000300007211 */ /* 0x000fe200078f28ff */
[----:B------:R-:W-:Y:S01]  /*1490*/  UISETP.LT.AND UP0, UPT, UR40, 0x1, UPT ;  /* 0x000000012800788c */ /* 0x000fe2000bf01270 */
[----:B------:R-:W-:Y:S01]  /*14a0*/  R2UR UR42, R14 ;  /* 0x000000000e2a72ca */ /* 0x000fe200000e0000 */
[----:B------:R-:W-:Y:S01]  /*14b0*/  USHF.L.U32 UR44, UR40, 0x1, URZ ;  /* 0x00000001282c7899 */ /* 0x000fe2000800063f */
[--C-:B------:R-:W-:Y:S01]  /*14c0*/  SHF.R.S32.HI R156, RZ, 0x2, R4.reuse ;  /* 0x00000002ff9c7819 */ /* 0x100fe20000011404 */
[----:B------:R-:W-:Y:S01]  /*14d0*/  USEL UR43, UR40, 0x1, UP0 ;  /* 0x00000001282b7887 */ /* 0x000fe20008000000 */
[----:B------:R-:W-:-:S02]  /*14e0*/  SHF.R.S32.HI R5, RZ, 0x1f, R4 ;  /* 0x0000001fff057819 */ /* 0x000fc40000011404 */
[----:B------:R-:W-:Y:S01]  /*14f0*/  LOP3.LUT R158, R4, 0xfffffffc, RZ, 0xc0, !PT ;  /* 0xfffffffc049e7812 */ /* 0x000fe200078ec0ff */
[----:B------:R-:W-:Y:S01]  /*1500*/  UIADD3 UR43, -UR43, UR40, URZ ;  /* 0x000000282b2b7290 */ /* 0x000fe2000fffe13f */
[----:B------:R-:W-:Y:S02]  /*1510*/  LEA.HI R5, R5, R156, RZ, 0x3 ;  /* 0x0000009c05057211 */ /* 0x000fe400078f18ff */
[----:B------:R-:W-:Y:S01]  /*1520*/  ISETP.NE.AND P0, PT, R14, RZ, PT ;  /* 0x000000ff0e00720c */ /* 0x000fe20003f05270 */
[----:B------:R-:W-:Y:S01]  /*1530*/  IMAD.IADD R158, R3, 0x1, -R158 ;  /* 0x00000001039e7824 */ /* 0x000fe200078e0a9e */
[----:B------:R-:W-:Y:S01]  /*1540*/  LOP3.LUT R5, R5, 0xfffffff8, RZ, 0xc0, !PT ;  /* 0xfffffff805057812 */ /* 0x000fe200078ec0ff */
[----:B------:R-:W-:Y:S01]  /*1550*/  USHF.L.U32 UR42, UR42, 0x3, URZ ;  /* 0x000000032a2a7899 */ /* 0x000fe2000800063f */
[----:B------:R-:W-:Y:S02]  /*1560*/  LOP3.LUT R176, R16, 0x1, RZ, 0xfc, !PT ;  /* 0x0000000110b07812 */ /* 0x000fe400078efcff */
[----:B------:R-:W-:Y:S01]  /*1570*/  SEL R177, RZ, 0x1, P0 ;  /* 0x00000001ffb17807 */ /* 0x000fe20000000000 */
[----:B------:R-:W-:Y:S01]  /*1580*/  IMAD.IADD R156, R156, 0x1, -R5 ;  /* 0x000000019c9c7824 */ /* 0x000fe200078e0a05 */
[----:B-1----:R-:W-:Y:S01]  /*1590*/  ULEA UR41, UR4, UR41, 0x18 ;  /* 0x0000002904297291 */ /* 0x002fe2000f8ec03f */
[----:B------:R-:W-:Y:S01]  /*15a0*/  SHF.R.S32.HI R5, RZ, 0x5, R0 ;  /* 0x00000005ff057819 */ /* 0x000fe20000011400 */
[----:B------:R-:W-:Y:S01]  /*15b0*/  IMAD.U32 R160, RZ, RZ, UR42 ;  /* 0x0000002affa07e24 */ /* 0x000fe2000f8e00ff */
[----:B------:R-:W-:Y:S01]  /*15c0*/  ULDC UR4, c[0x0][0x284] ;  /* 0x0000a10000047ab9 */ /* 0x000fe20000000800 */
[----:B------:R-:W-:Y:S01]  /*15d0*/  UIADD3 UR45, UR41, 0x40, URZ ;  /* 0x00000040292d7890 */ /* 0x000fe2000fffe03f */
[--C-:B------:R-:W-:Y:S01]  /*15e0*/  SHF.R.S32.HI R157, RZ, 0x1f, R156.reuse ;  /* 0x0000001fff9d7819 */ /* 0x100fe2000001149c */
[----:B------:R-:W-:Y:S01]  /*15f0*/  IMAD R163, R5, -0x10, -R156 ;  /* 0xfffffff005a37824 */ /* 0x000fe200078e0a9c */
[----:B------:R-:W-:-:S02]  /*1600*/  LOP3.LUT R162, R160, 0x8, RZ, 0xc0, !PT ;  /* 0x00000008a0a27812 */ /* 0x000fc400078ec0ff */
[----:B------:R-:W-:Y:S01]  /*1610*/  LOP3.LUT R160, R160, 0x8, RZ, 0xc, !PT ;  /* 0x00000008a0a07812 */ /* 0x000fe200078e0cff */
[----:B------:R-:W-:Y:S01]  /*1620*/  IMAD.U32 R159, RZ, RZ, UR45 ;  /* 0x0000002dff9f7e24 */ /* 0x000fe2000f8e00ff */
[----:B------:R-:W-:Y:S01]  /*1630*/  LOP3.LUT R162, R162, 0x18, RZ, 0x3c, !PT ;  /* 0x00000018a2a27812 */ /* 0x000fe200078e3cff */
[----:B------:R-:W-:-:S04]  /*1640*/  IMAD.WIDE R156, R5, 0x10, R156 ;  /* 0x00000010059c7825 */ /* 0x000fc800078e029c */
[----:B------:R-:W-:Y:S02]  /*1650*/  VIADD R161, R159, UR42 ;  /* 0x0000002a9fa17c36 */ /* 0x000fe40008000000 */
[----:B------:R-:W-:-:S07]  /*1660*/  VIADD R163, R163, UR4 ;  /* 0x00000004a3a37c36 */ /* 0x000fce0008000000 */
.L_x_294:
[----:B------:R-:W-:Y:S01]  /*1670*/  SHF.L.U32 R0, R177, 0x1f, RZ ;  /* 0x0000001fb1007819 */ /* 0x000fe200000006ff */
[----:B------:R-:W-:Y:S02]  /*1680*/  ULDC UR4, c[0x0][0x28c] ;  /* 0x0000a30000047ab9 */ /* 0x000fe40000000800 */
[----:B------:R-:W-:Y:S01]  /*1690*/  ISETP.LT.AND P1, PT, RZ, UR4, PT ;  /* 0x00000004ff007c0c */ /* 0x000fe2000bf21270 */
[----:B------:R-:W1:Y:S02]  /*16a0*/  SYNCS.PHASECHK.TRANS64.TRYWAIT P0, [R159+UR42], R0 ;  /* 0x000000009f0075a7 */ /* 0x000e64000800016a */
[----:B01-34-:R-:W-:Y:S10]  /*16b0*/  @!P0 BRA `(.L_x_19) ;  /* 0x0000009c00b88947 */ /* 0x01bff40003800000 */
.L_x_315:
[----:B------:R-:W-:Y:S05]  /*16c0*/  @P1 BRA `(.L_x_20) ;  /* 0x0000000000401947 */ /* 0x000fea0003800000 */
[----:B-1----:R-:W-:Y:S01]  /*16d0*/  MOV R0, 0x0 ;  /* 0x0000000000007802 */ /* 0x002fe20000000f00 */
[----:B------:R-:W-:Y:S01]  /*16e0*/  ULDC.64 UR4, c[0x4][0x68] ;  /* 0x01001a0000047ab9 */ /* 0x000fe20000000a00 */
[----:B------:R-:W-:Y:S01]  /*16f0*/  ULDC.64 UR6, c[0x4][0x8] ;  /* 0x0100020000067ab9 */ /* 0x000fe20000000a00 */
[----:B------:R-:W-:Y:S01]  /*1700*/  IMAD.U32 R4, RZ, RZ, UR4 ;  /* 0x00000004ff047e24 */ /* 0x000fe2000f8e00ff */
[----:B------:R1:W2:Y:S01]  /*1710*/  LDC.64 R14, c[0x4][R0] ;  /* 0x01000000000e7b82 */ /* 0x0002a20000000a00 */
[----:B------:R-:W-:Y:S01]  /*1720*/  IMAD.U32 R5, RZ, RZ, UR5 ;  /* 0x00000005ff057e24 */ /* 0x000fe2000f8e00ff */
[----:B------:R-:W-:Y:S01]  /*1730*/  ULDC.64 UR4, c[0x4][0x70] ;  /* 0x01001c0000047ab9 */ /* 0x000fe20000000a00 */
[----:B------:R-:W-:Y:S02]  /*1740*/  IMAD.U32 R10, RZ, RZ, UR6 ;  /* 0x00000006ff0a7e24 */ /* 0x000fe4000f8e00ff */
[----:B------:R-:W-:Y:S02]  /*1750*/  IMAD.U32 R6, RZ, RZ, UR4 ;  /* 0x00000004ff067e24 */ /* 0x000fe4000f8e00ff */
[----:B------:R-:W-:-:S02]  /*1760*/  IMAD.U32 R7, RZ, RZ, UR5 ;  /* 0x00000005ff077e24 */ /* 0x000fc4000f8e00ff */
[----:B------:R-:W-:Y:S02]  /*1770*/  IMAD.U32 R11, RZ, RZ, UR7 ;  /* 0x00000007ff0b7e24 */ /* 0x000fe4000f8e00ff */
[----:B------:R-:W-:Y:S02]  /*1780*/  IMAD.MOV.U32 R8, RZ, RZ, 0x1e1 ;  /* 0x000001e1ff087424 */ /* 0x000fe400078e00ff */
[----:B0-----:R-:W-:Y:S02]  /*1790*/  IMAD.MOV.U32 R12, RZ, RZ, 0x1 ;  /* 0x00000001ff0c7424 */ /* 0x001fe400078e00ff */
[----:B-1----:R-:W-:-:S07]  /*17a0*/  IMAD.MOV.U32 R13, RZ, RZ, RZ ;  /* 0x000000ffff0d7224 */ /* 0x002fce00078e00ff */
[----:B------:R-:W-:-:S07]  /*17b0*/  LEPC R20, `(.L_x_20) ;  /* 0x000000001014794e */ /* 0x000fce0000000000 */
[----:B--2--5:R-:W-:Y:S05]  /*17c0*/  CALL.ABS.NOINC R14 ;  /* 0x000000000e007343 */ /* 0x024fea0003c00000 */
.L_x_20:
[----:B------:R-:W-:-:S13]  /*17d0*/  ISETP.NE.AND P0, PT, R176, 0x3, PT ;  /* 0x00000003b000780c */ /* 0x000fda0003f05270 */
[----:B------:R-:W-:Y:S05]  /*17e0*/  @!P0 BRA `(.L_x_21) ;  /* 0x0000000000048947 */ /* 0x000fea0003800000 */
[----:B------:R-:W-:Y:S01]  /*17f0*/  BPT.TRAP 0x1 ;  /* 0x000000040000795c */ /* 0x000fe20000300000 */
.L_x_21:
[----:B------:R-:W-:Y:S02]  /*1800*/  IMAD.U32 R3, RZ, RZ, UR38 ;  /* 0x00000026ff037e24 */ /* 0x000fe4000f8e00ff */
[----:B-1----:R-:W-:-:S03]  /*1810*/  IMAD.U32 R0, RZ, RZ, UR39 ;  /* 0x00000027ff007e24 */ /* 0x002fc6000f8e00ff */
[----:B------:R-:W-:Y:S02]  /*1820*/  LEA R3, R3, UR41, 0x3 ;  /* 0x0000002903037c11 */ /* 0x000fe4000f8e18ff */
[----:B------:R-:W-:-:S04]  /*1830*/  SHF.L.U32 R0, R0, 0x1f, RZ ;  /* 0x0000001f00007819 */ /* 0x000fc800000006ff */
[----:B------:R1:W2:Y:S01]  /*1840*/  SYNCS.PHASECHK.TRANS64.TRYWAIT P1, [R3+URZ], R0 ;  /* 0x00000000030075a7 */ /* 0x0002a2000802017f */
[----:B------:R-:W-:Y:S05]  /*1850*/  @!P0 BRA `(.L_x_22) ;  /* 0x0000000000048947 */ /* 0x000fea0003800000 */
[----:B------:R-:W-:Y:S01]  /*1860*/  BPT.TRAP 0x1 ;  /* 0x000000040000795c */ /* 0x000fe20000300000 */
.L_x_22:
[----:B------:R-:W-:-:S05]  /*1870*/  IMAD.U32 R4, RZ, RZ, UR43 ;  /* 0x0000002bff047e24 */ /* 0x000fca000f8e00ff */
[----:B------:R-:W-:Y:S01]  /*1880*/  ISETP.GE.AND P2, PT, R4, 0x1, PT ;  /* 0x000000010400780c */ /* 0x000fe20003f46270 */
[----:B--2---:R-:W-:-:S12]  /*1890*/  @P1 BRA `(.L_x_23) ;  /* 0x0000000000081947 */ /* 0x004fd80003800000 */
[----:B------:R-:W2:Y:S02]  /*18a0*/  SYNCS.PHASECHK.TRANS64.TRYWAIT P1, [R3+URZ], R0 ;  /* 0x00000000030075a7 */ /* 0x000ea4000802017f */
[----:B--2---:R-:W-:Y:S05]  /*18b0*/  @!P1 BRA `(.L_x_24) ;  /* 0x0000009c004c9947 */ /* 0x004fea0003800000 */
.L_x_23:
[----:B------:R-:W-:Y:S05]  /*18c0*/  WARPSYNC.ALL ;  /* 0x0000000000007948 */ /* 0x000fea0003800000 */
[----:B------:R-:W-:Y:S01]  /*18d0*/  UIADD3 UR4, UR41, 0x100, URZ ;  /* 0x0000010029047890 */ /* 0x000fe2000fffe03f */
[----:B------:R-:W-:Y:S01]  /*18e0*/  WARPGROUP.ARRIVE ;  /* 0x00000000000079c5 */ /* 0x000fe20000000000 */
[----:B------:R-:W-:Y:S02]  /*18f0*/  UIADD3 UR5, UR41, 0x6100, URZ ;  /* 0x0000610029057890 */ /* 0x000fe4000fffe03f */
[----:B------:R-:W-:Y:S02]  /*1900*/  USHF.R.U32.HI UR4, URZ, 0x4, UR4 ;  /* 0x000000043f047899 */ /* 0x000fe40008011604 */
[----:B------:R-:W-:-:S02]  /*1910*/  USHF.R.U32.HI UR5, URZ, 0x4, UR5 ;  /* 0x000000043f057899 */ /* 0x000fc40008011605 */
[----:B------:R-:W-:Y:S02]  /*1920*/  ULOP3.LUT UR4, UR4, 0x3fff, URZ, 0xc0, !UPT ;  /* 0x00003fff04047892 */ /* 0x000fe4000f8ec03f */
[----:B------:R-:W-:Y:S02]  /*1930*/  ULOP3.LUT UR5, UR5, 0x3fff, URZ, 0xc0, !UPT ;  /* 0x00003fff05057892 */ /* 0x000fe4000f8ec03f */
[----:B------:R-:W-:Y:S02]  /*1940*/  ULOP3.LUT UR8, UR4, 0x10000, URZ, 0xfc, !UPT ;  /* 0x0001000004087892 */ /* 0x000fe4000f8efc3f */
[----:B------:R-:W-:Y:S02]  /*1950*/  ULOP3.LUT UR9, UR5, 0x10000, URZ, 0xfc, !UPT ;  /* 0x0001000005097892 */ /* 0x000fe4000f8efc3f */
[----:B------:R-:W-:Y:S02]  /*1960*/  ULEA UR10, UR38, UR8, 0x9 ;  /* 0x00000008260a7291 */ /* 0x000fe4000f8e483f */
[----:B------:R-:W-:Y:S01]  /*1970*/  ULEA UR11, UR38, UR9, 0xb ;  /* 0x00000009260b7291 */ /* 0x000fe2000f8e583f */
[----:B------:R-:W-:Y:S01]  /*1980*/  UMOV UR5, 0x40000040 ;  /* 0x4000004000057882 */ /* 0x000fe20000000000 */
[----:B------:R-:W-:-:S03]  /*1990*/  UMOV UR7, 0x40000040 ;  /* 0x4000004000077882 */ /* 0x000fc60000000000 */
[----:B------:R-:W-:Y:S02]  /*19a0*/  UMOV UR4, UR10 ;  /* 0x0000000a00047c82 */ /* 0x000fe40008000000 */
[----:B------:R-:W-:Y:S02]  /*19b0*/  UMOV UR6, UR11 ;  /* 0x0000000b00067c82 */ /* 0x000fe40008000000 */
[----:B------:R-:W-:Y:S01]  /*19c0*/  HGMMA.64x256x8.F32.TF32 R24, gdesc[UR4], RZ, !UPT, gsb0 ;  /* 0x07e00000041879f0 */ /* 0x000fe2000c0028ff */
[----:B------:R-:W-:Y:S02]  /*19d0*/  UIADD3 UR4, UR10, 0x2, URZ ;  /* 0x000000020a047890 */ /* 0x000fe4000fffe03f */
[----:B------:R-:W-:Y:S01]  /*19e0*/  UIADD3 UR6, UR11, 0x2, URZ ;  /* 0x000000020b067890 */ /* 0x000fe2000fffe03f */
[----:B------:R-:W-:Y:S01]  /*19f0*/  UMOV UR5, 0x40000040 ;  /* 0x4000004000057882 */ /* 0x000fe20000000000 */
[----:B------:R-:W-:Y:S01]  /*1a00*/  UMOV UR7, 0x40000040 ;  /* 0x4000004000077882 */ /* 0x000fe20000000000 */
[----:B------:R-:W-:-:S02]  /*1a10*/  WARPGROUP.DEPBAR.LE gsb0, 0x0 ;  /* 0x00008000000079c5 */ /* 0x000fc40000010000 */
[----:B------:R-:W-:-:S15]  /*1a20*/  WARPGROUP.ARRIVE ;  /* 0x00000000000079c5 */ /* 0x000fde0000000000 */
[----:B------:R-:W-:-:S05]  /*1a30*/  NOP ;  /* 0x0000000000007918 */ /* 0x000fca0000000000 */
[----:B------:R-:W-:Y:S01]  /*1a40*/  HGMMA.64x256x8.F32.TF32 R24, gdesc[UR4], R24, gsb0 ;  /* 0x07e00000041879f0 */ /* 0x000fe20008002818 */
[----:B------:R-:W-:Y:S02]  /*1a50*/  UIADD3 UR4, UR10, 0x4, URZ ;  /* 0x000000040a047890 */ /* 0x000fe4000fffe03f */
[----:B------:R-:W-:Y:S01]  /*1a60*/  UIADD3 UR6, UR11, 0x4, URZ ;  /* 0x000000040b067890 */ /* 0x000fe2000fffe03f */
[----:B------:R-:W-:Y:S01]  /*1a70*/  UMOV UR5, 0x40000040 ;  /* 0x4000004000057882 */ /* 0x000fe20000000000 */
[----:B------:R-:W-:Y:S01]  /*1a80*/  UMOV UR7, 0x40000040 ;  /* 0x4000004000077882 */ /* 0x000fe20000000000 */
[----:B------:R-:W-:Y:S02]  /*1a90*/  WARPGROUP.DEPBAR.LE gsb0, 0x0 ;  /* 0x00008000000079c5 */ /* 0x000fe40000010000 */
        /* <DEDUP_REMOVED lines=10> */
[----:B------:R-:W-:Y:S03]  /*1b40*/  HGMMA.64x256x8.F32.TF32 R24, gdesc[UR4], R24, gsb0 ;  /* 0x07e00000041879f0 */ /* 0x000fe60008002818 */
[----:B------:R-:W-:Y:S02]  /*1b50*/  WARPGROUP.DEPBAR.LE gsb0, 0x0 ;  /* 0x00008000000079c5 */ /* 0x000fe40000010000 */
[----:B------:R-:W-:Y:S05]  /*1b60*/  @!P2 BRA `(.L_x_25) ;  /* 0x000000040020a947 */ /* 0x000fea0003800000 */
[----:B------:R-:W-:Y:S01]  /*1b70*/  UIADD3 UR4, UR38, 0x1, URZ ;  /* 0x0000000126047890 */ /* 0x000fe2000fffe03f */
[----:B-12---:R-:W-:Y:S02]  /*1b80*/  IMAD.U32 R0, RZ, RZ, UR43 ;  /* 0x0000002bff007e24 */ /* 0x006fe4000f8e00ff */
[----:B------:R-:W-:Y:S01]  /*1b90*/  IMAD.U32 R3, RZ, RZ, UR38 ;  /* 0x00000026ff037e24 */ /* 0x000fe2000f8e00ff */
[----:B------:R-:W-:-:S04]  /*1ba0*/  UISETP.NE.AND UP0, UPT, UR4, 0x3, UPT ;  /* 0x000000030400788c */ /* 0x000fc8000bf05270 */
[----:B------:R-:W-:Y:S02]  /*1bb0*/  USEL UR5, URZ, 0x1, UP0 ;  /* 0x000000013f057887 */ /* 0x000fe40008000000 */
[----:B------:R-:W-:Y:S02]  /*1bc0*/  USEL UR10, UR4, URZ, UP0 ;  /* 0x0000003f040a7287 */ /* 0x000fe40008000000 */
[----:B------:R-:W-:-:S06]  /*1bd0*/  ULOP3.LUT UR5, UR39, UR5, URZ, 0x3c, !UPT ;  /* 0x0000000527057292 */ /* 0x000fcc000f8e3c3f */
[----:B------:R-:W-:-:S07]  /*1be0*/  IMAD.U32 R6, RZ, RZ, UR5 ;  /* 0x00000005ff067e24 */ /* 0x000fce000f8e00ff */
.L_x_32:
[----:B------:R-:W-:Y:S05]  /*1bf0*/  @!P0 BRA `(.L_x_26) ;  /* 0x0000000000048947 */ /* 0x000fea0003800000 */
[----:B------:R-:W-:Y:S01]  /*1c00*/  BPT.TRAP 0x1 ;  /* 0x000000040000795c */ /* 0x000fe20000300000 */
.L_x_26:
[----:B------:R-:W-:Y:S01]  /*1c10*/  ULEA UR4, UR10, UR41, 0x3 ;  /* 0x000000290a047291 */ /* 0x000fe2000f8e183f */
[----:B------:R-:W-:-:S08]  /*1c20*/  SHF.L.U32 R4, R6, 0x1f, RZ ;  /* 0x0000001f06047819 */ /* 0x000fd000000006ff */
[----:B------:R1:W2:Y:S01]  /*1c30*/  SYNCS.PHASECHK.TRANS64.TRYWAIT P1, [UR4], R4 ;  /* 0x00000004ff0075a7 */ /* 0x0002a20008020144 */
[----:B------:R-:W-:Y:S05]  /*1c40*/  @!P0 BRA `(.L_x_27) ;  /* 0x0000000000048947 */ /* 0x000fea0003800000 */
[----:B------:R-:W-:Y:S01]  /*1c50*/  BPT.TRAP 0x1 ;  /* 0x000000040000795c */ /* 0x000fe20000300000 */
.L_x_27:
[----:B--2---:R-:W-:Y:S05]  /*1c60*/  @P1 BRA `(.L_x_28) ;  /* 0x0000000000081947 */ /* 0x004fea0003800000 */
[----:B------:R-:W2:Y:S02]  /*1c70*/  SYNCS.PHASECHK.TRANS64.TRYWAIT P1, [UR4], R4 ;  /* 0x00000004ff0075a7 */ /* 0x000ea40008020144 */
[----:B--2---:R-:W-:Y:S05]  /*1c80*/  @!P1 BRA `(.L_x_29) ;  /* 0x00000098006c9947 */ /* 0x004fea0003800000 */
.L_x_28:
[----:B------:R-:W-:Y:S01]  /*1c90*/  ULEA UR11, UR10, UR8, 0x9 ;  /* 0x000000080a0b7291 */ /* 0x000fe2000f8e483f */
[----:B------:R-:W-:Y:S01]  /*1ca0*/  WARPGROUP.ARRIVE ;  /* 0x00000000000079c5 */ /* 0x000fe20000000000 */
[----:B------:R-:W-:Y:S01]  /*1cb0*/  ULEA UR12, UR10, UR9, 0xb ;  /* 0x000000090a0c7291 */ /* 0x000fe2000f8e583f */
[----:B------:R-:W-:Y:S01]  /*1cc0*/  UMOV UR5, 0x40000040 ;  /* 0x4000004000057882 */ /* 0x000fe20000000000 */
[----:B------:R-:W-:-:S03]  /*1cd0*/  UMOV UR7, 0x40000040 ;  /* 0x4000004000077882 */ /* 0x000fc60000000000 */
[----:B------:R-:W-:Y:S02]  /*1ce0*/  UMOV UR4, UR11 ;  /* 0x0000000b00047c82 */ /* 0x000fe40008000000 */
[----:B------:R-:W-:Y:S02]  /*1cf0*/  UMOV UR6, UR12 ;  /* 0x0000000c00067c82 */ /* 0x000fe40008000000 */
[----:B------:R-:W-:Y:S01]  /*1d00*/  HGMMA.64x256x8.F32.TF32 R24, gdesc[UR4], R24, gsb0 ;  /* 0x07e00000041879f0 */ /* 0x000fe20008002818 */
        /* <DEDUP_REMOVED lines=26> */
[----:B------:R-:W-:Y:S01]  /*1eb0*/  BPT.TRAP 0x1 ;  /* 0x000000040000795c */ /* 0x000fe20000300000 */
.L_x_30:
[----:B------:R-:W-:-:S13]  /*1ec0*/  ISETP.NE.AND P1, PT, R153, RZ, PT ;  /* 0x000000ff9900720c */ /* 0x000fda0003f25270 */
[----:B-12---:R-:W-:-:S05]  /*1ed0*/  @P1 LEA R4, R3, UR41, 0x3 ;  /* 0x0000002903041c11 */ /* 0x006fca000f8e18ff */
[----:B------:R-:W-:-:S05]  /*1ee0*/  @P1 VIADD R5, R4, 0x18 ;  /* 0x0000001804051836 */ /* 0x000fca0000000000 */
[----:B------:R-:W-:-:S04]  /*1ef0*/  @P1 PRMT R5, R152, 0x654, R5 ;  /* 0x0000065498051816 */ /* 0x000fc80000000005 */
[----:B------:R1:W-:Y:S01]  /*1f00*/  @P1 SYNCS.ARRIVE.TRANS64.RED.A1T0 RZ, [R5+URZ], RZ ;  /* 0x000000ff05ff19a7 */ /* 0x0003e2000810043f */
[----:B------:R-:W-:-:S13]  /*1f10*/  ISETP.GT.U32.AND P1, PT, R16, 0x1, PT ;  /* 0x000000011000780c */ /* 0x000fda0003f24070 */
[----:B-1----:R-:W-:Y:S05]  /*1f20*/  @P1 BRA `(.L_x_31) ;  /* 0x0000000000041947 */ /* 0x002fea0003800000 */
[----:B------:R-:W-:Y:S01]  /*1f30*/  BPT.TRAP 0x1 ;  /* 0x000000040000795c */ /* 0x000fe20000300000 */
.L_x_31:
[----:B------:R-:W-:Y:S01]  /*1f40*/  UIADD3 UR10, UR10, 0x1, URZ ;  /* 0x000000010a0a7890 */ /* 0x000fe2000fffe03f */
[C---:B------:R-:W-:Y:S01]  /*1f50*/  ISETP.GT.AND P2, PT, R0.reuse, 0x1, PT ;  /* 0x000000010000780c */ /* 0x040fe20003f44270 */
[----:B------:R-:W-:Y:S02]  /*1f60*/  VIADD R3, R3, 0x1 ;  /* 0x0000000103037836 */ /* 0x000fe40000000000 */
[----:B------:R-:W-:Y:S01]  /*1f70*/  UISETP.NE.AND UP0, UPT, UR10, 0x3, UPT ;  /* 0x000000030a00788c */ /* 0x000fe2000bf05270 */
[----:B------:R-:W-:Y:S02]  /*1f80*/  VIADD R0, R0, 0xffffffff ;  /* 0xffffffff00007836 */ /* 0x000fe40000000000 */
[C---:B------:R-:W-:Y:S01]  /*1f90*/  ISETP.NE.AND P1, PT, R3.reuse, 0x3, PT ;  /* 0x000000030300780c */ /* 0x040fe20003f25270 */
[----:B------:R-:W-:Y:S02]  /*1fa0*/  USEL UR4, URZ, 0x1, UP0 ;  /* 0x000000013f047887 */ /* 0x000fe40008000000 */
[----:B------:R-:W-:Y:S01]  /*1fb0*/  USEL UR10, UR10, URZ, UP0 ;  /* 0x0000003f0a0a7287 */ /* 0x000fe20008000000 */
[----:B------:R-:W-:-:S03]  /*1fc0*/  SEL R3, R3, RZ, P1 ;  /* 0x000000ff03037207 */ /* 0x000fc60000800000 */
[----:B------:R-:W-:Y:S01]  /*1fd0*/  LOP3.LUT R6, R6, UR4, RZ, 0x3c, !PT ;  /* 0x0000000406067c12 */ /* 0x000fe2000f8e3cff */
[----:B------:R-:W-:Y:S07]  /*1fe0*/  @P2 BRA `(.L_x_32) ;  /* 0xfffffffc00002947 */ /* 0x000fee000383ffff */
.L_x_25:
[----:B-12---:R-:W1:Y:S01]  /*1ff0*/  LDC R0, c[0x0][0x28c] ;  /* 0x0000a300ff007b82 */ /* 0x006e620000000800 */
[----:B------:R2:W-:Y:S01]  /*2000*/  SYNCS.ARRIVE.TRANS64.A1T0 RZ, [R160+UR45], RZ ;  /* 0x000000ffa0ff79a7 */ /* 0x0005e2000810002d */
[----:B-1----:R-:W-:-:S13]  /*2010*/  ISETP.GE.AND P1, PT, R0, 0x1, PT ;  /* 0x000000010000780c */ /* 0x002fda0003f26270 */
[----:B--2---:R-:W-:Y:S05]  /*2020*/  @!P1 BRA `(.L_x_33) ;  /* 0x0000000000449947 */ /* 0x004fea0003800000 */
[----:B------:R-:W-:Y:S05]  /*2030*/  @!P0 BRA `(.L_x_34) ;  /* 0x0000000000048947 */ /* 0x000fea0003800000 */
[----:B------:R-:W-:Y:S01]  /*2040*/  BPT.TRAP 0x1 ;  /* 0x000000040000795c */ /* 0x000fe20000300000 */
.L_x_34:
[----:B------:R-:W-:-:S13]  /*2050*/  ISETP.NE.AND P0, PT, R153, RZ, PT ;  /* 0x000000ff9900720c */ /* 0x000fda0003f05270 */
[----:B------:R-:W-:-:S05]  /*2060*/  VOTEU.ANY UP0, P0 ;  /* 0x00000000003f7886 */ /* 0x000fca0000000100 */
[----:B------:R-:W-:-:S06]  /*2070*/  @UP0 UIADD3 UR4, UR43, UR38, URZ ;  /* 0x000000262b040290 */ /* 0x000fcc000fffe03f */
[----:B------:R-:W-:Y:S02]  /*2080*/  IMAD.U32 R4, RZ, RZ, UR4 ;  /* 0x00000004ff047e24 */ /* 0x000fe4000f8e00ff */
[----:B------:R-:W-:Y:S02]  /*2090*/  IMAD.U32 R3, RZ, RZ, UR4 ;  /* 0x00000004ff037e24 */ /* 0x000fe4000f8e00ff */
[----:B------:R-:W-:-:S05]  /*20a0*/  @P0 IMAD.WIDE.U32 R4, R4, -0x55555555, RZ ;  /* 0xaaaaaaab04040825 */ /* 0x000fca00078e00ff */
[----:B------:R-:W-:-:S05]  /*20b0*/  @P0 SHF.R.U32.HI R0, RZ, 0x1, R5 ;  /* 0x00000001ff000819 */ /* 0x000fca0000011605 */
[----:B------:R-:W-:-:S05]  /*20c0*/  @P0 IMAD R0, R0, -0x3, R3 ;  /* 0xfffffffd00000824 */ /* 0x000fca00078e0203 */
[----:B------:R-:W-:-:S05]  /*20d0*/  @P0 LEA R0, R0, UR41, 0x3 ;  /* 0x0000002900000c11 */ /* 0x000fca000f8e18ff */
[----:B------:R-:W-:-:S05]  /*20e0*/  @P0 VIADD R3, R0, 0x18 ;  /* 0x0000001800030836 */ /* 0x000fca0000000000 */
[----:B------:R-:W-:-:S04]  /*20f0*/  @P0 PRMT R3, R152, 0x654, R3 ;  /* 0x0000065498030816 */ /* 0x000fc80000000003 */
[----:B------:R1:W-:Y:S01]  /*2100*/  @P0 SYNCS.ARRIVE.TRANS64.RED.A1T0 RZ, [R3+URZ], RZ ;  /* 0x000000ff03ff09a7 */ /* 0x0003e2000810043f */
[----:B------:R-:W-:-:S13]  /*2110*/  ISETP.GT.U32.AND P0, PT, R16, 0x1, PT ;  /* 0x000000011000780c */ /* 0x000fda0003f04070 */
[----:B-1----:R-:W-:Y:S05]  /*2120*/  @P0 BRA `(.L_x_33) ;  /* 0x0000000000040947 */ /* 0x002fea0003800000 */
[----:B------:R-:W-:Y:S01]  /*2130*/  BPT.TRAP 0x1 ;  /* 0x000000040000795c */ /* 0x000fe20000300000 */
.L_x_33:
[----:B------:R-:W-:Y:S01]  /*2140*/  SHF.L.U32 R0, R177, 0x1f, RZ ;  /* 0x0000001fb1007819 */ /* 0x000fe200000006ff */
[----:B------:R-:W-:Y:S01]  /*2150*/  UIADD3 UR38, UR44, UR38, URZ ;  /* 0x000000262c267290 */ /* 0x000fe2000fffe03f */
[----:B------:R-:W1:Y:S01]  /*2160*/  LDC R7, c[0x0][0x288] ;  /* 0x0000a200ff077b82 */ /* 0x000e620000000800 */
[----:B------:R-:W-:Y:S01]  /*2170*/  UISETP.GE.U32.AND UP1, UPT, UR44, 0x3, UPT ;  /* 0x000000032c00788c */ /* 0x000fe2000bf26070 */
[----:B------:R-:W-:Y:S01]  /*2180*/  IMAD.SHL.U32 R8, R158, 0x2, RZ ;  /* 0x000000029e087824 */ /* 0x000fe200078e00ff */
[----:B------:R-:W-:Y:S02]  /*2190*/  UISETP.GT.U32.AND UP0, UPT, UR38, 0x2, UPT ;  /* 0x000000022600788c */ /* 0x000fe4000bf04070 */
[----:B------:R-:W-:Y:S02]  /*21a0*/  UIMAD.WIDE.U32 UR4, UR38, -0x55555555, URZ ;  /* 0xaaaaaaab260478a5 */ /* 0x000fe4000f8e003f */
[----:B------:R-:W-:Y:S01]  /*21b0*/  UISETP.LT.U32.AND UP0, UPT, UR44, 0x3, UP0 ;  /* 0x000000032c00788c */ /* 0x000fe20008701070 */
[----:B------:R-:W2:Y:S01]  /*21c0*/  SYNCS.PHASECHK.TRANS64.TRYWAIT P0, [R159+UR42+0x10], R0 ;  /* 0x000010009f0075a7 */ /* 0x000ea2000800016a */
[----:B------:R-:W-:Y:S01]  /*21d0*/  USHF.R.U32.HI UR4, URZ, 0x1, UR5 ;  /* 0x000000013f047899 */ /* 0x000fe20008011605 */
[----:B------:R-:W-:Y:S01]  /*21e0*/  SHF.R.S32.HI R9, RZ, 0x1f, R8 ;  /* 0x0000001fff097819 */ /* 0x000fe20000011408 */
[----:B------:R-:W-:-:S02]  /*21f0*/  USEL UR6, URZ, 0x1, !UP0 ;  /* 0x000000013f067887 */ /* 0x000fc4000c000000 */
[----:B------:R-:W-:Y:S02]  /*2200*/  UIMAD UR38, UR4, -0x3, UR38 ;  /* 0xfffffffd042678a4 */ /* 0x000fe4000f8e0226 */
[----:B------:R-:W-:-:S04]  /*2210*/  ULOP3.LUT UR39, UR39, UR6, URZ, 0x3c, !UPT ;  /* 0x0000000627277292 */ /* 0x000fc8000f8e3c3f */
[----:B------:R-:W-:Y:S01]  /*2220*/  @UP1 ULOP3.LUT UR39, UR39, 0x1, UR4, 0x78, !UPT ;  /* 0x0000000127271892 */ /* 0x000fe2000f8e7804 */
[----:B-12---:R-:W-:Y:S11]  /*2230*/  @!P0 BRA `(.L_x_35) ;  /* 0x0000009400188947 */ /* 0x006ff60003800000 */
.L_x_316:
[----:B------:R-:W-:Y:S01]  /*2240*/  IMAD.SHL.U32 R6, R19, 0x40, RZ ;  /* 0x0000004013067824 */ /* 0x000fe200078e00ff */
[----:B------:R-:W-:Y:S01]  /*2250*/  ULDC UR6, c[0x0][0x284] ;  /* 0x0000a10000067ab9 */ /* 0x000fe20000000800 */
[----:B0-----:R-:W-:Y:S01]  /*2260*/  IMAD.SHL.U32 R12, R22, 0x100, RZ ;  /* 0x00000100160c7824 */ /* 0x001fe200078e00ff */
[----:B------:R-:W-:Y:S01]  /*2270*/  SHF.R.S32.HI R167, RZ, 0x1f, R2 ;  /* 0x0000001fffa77819 */ /* 0x000fe20000011402 */
[----:B------:R-:W-:Y:S01]  /*2280*/  ULDC.64 UR4, c[0x0][0x5d0] ;  /* 0x0001740000047ab9 */ /* 0x000fe20000000a00 */
[----:B------:R-:W-:Y:S01]  /*2290*/  ISETP.GE.AND P0, PT, R6, UR6, PT ;  /* 0x0000000606007c0c */ /* 0x000fe2000bf06270 */
[----:B------:R-:W-:Y:S01]  /*22a0*/  IMAD.WIDE.U32 R4, R2, UR4, R8 ;  /* 0x0000000402047c25 */ /* 0x000fe2000f8e0008 */
[----:B------:R-:W-:Y:S02]  /*22b0*/  SHF.R.S32.HI R13, RZ, 0x1f, R12 ;  /* 0x0000001fff0d7819 */ /* 0x000fe4000001140c */
[C---:B------:R-:W-:Y:S01]  /*22c0*/  ISETP.GE.OR P0, PT, R12.reuse, R7, P0 ;  /* 0x000000070c00720c */ /* 0x040fe20000706670 */
[----:B------:R-:W-:Y:S01]  /*22d0*/  IMAD R3, R167, UR4, RZ ;  /* 0x00000004a7037c24 */ /* 0x000fe2000f8e02ff */
[----:B------:R-:W-:-:S03]  /*22e0*/  IADD3 R168, P1, R12, R4, RZ ;  /* 0x000000040ca87210 */ /* 0x000fc60007f3e0ff */
[----:B------:R-:W-:-:S05]  /*22f0*/  IMAD R3, R2, UR5, R3 ;  /* 0x0000000502037c24 */ /* 0x000fca000f8e0203 */
[----:B------:R-:W-:-:S03]  /*2300*/  IADD3.X R169, R13, R5, R3, P1, !PT ;  /* 0x000000050da97210 */ /* 0x000fc60000ffe403 */
[----:B------:R-:W-:Y:S05]  /*2310*/  @P0 BRA `(.L_x_36) ;  /* 0x0000007c00000947 */ /* 0x000fea0003800000 */
[----:B------:R-:W0:Y:S01]  /*2320*/  LDC.64 R10, c[0x0][0x5c8] ;  /* 0x00017200ff0a7b82 */ /* 0x000e220000000a00 */
[----:B-----5:R-:W-:Y:S01]  /*2330*/  FSETP.NEU.AND P0, PT, R155, RZ, PT ;  /* 0x000000ff9b00720b */ /* 0x020fe20003f0d000 */
[----:B------:R-:W-:Y:S01]  /*2340*/  IMAD R3, R158, -0x2, R7 ;  /* 0xfffffffe9e037824 */ /* 0x000fe200078e0207 */
[----:B------:R-:W-:Y:S01]  /*2350*/  BSSY B0, `(.L_x_36) ;  /* 0x00007bc000007945 */ /* 0x000fe20003800000 */
[----:B------:R-:W-:-:S04]  /*2360*/  IMAD.WIDE R164, R19, 0x40, R156 ;  /* 0x0000004013a47825 */ /* 0x000fc800078e029c */
[----:B-1----:R-:W-:Y:S02]  /*2370*/  IMAD.IADD R0, R3, 0x1, -R12 ;  /* 0x0000000103007824 */ /* 0x002fe400078e0a0c */
[----:B------:R-:W-:-:S03]  /*2380*/  IMAD.IADD R3, R163, 0x1, -R6 ;  /* 0x00000001a3037824 */ /* 0x000fc600078e0a06 */
[----:B------:R-:W-:-:S04]  /*2390*/  ISETP.GT.AND P1, PT, R0, RZ, PT ;  /* 0x000000ff0000720c */ /* 0x000fc80003f24270 */
[----:B------:R-:W-:Y:S01]  /*23a0*/  ISETP.GT.AND P2, PT, R3, RZ, P1 ;  /* 0x000000ff0300720c */ /* 0x000fe20000f44270 */
[-C--:B0-----:R-:W-:Y:S02]  /*23b0*/  IMAD R4, R165, R10.reuse, RZ ;  /* 0x0000000aa5047224 */ /* 0x081fe400078e02ff */
[----:B------:R-:W-:-:S04]  /*23c0*/  IMAD.WIDE.U32 R168, R164, R10, R168 ;  /* 0x0000000aa4a87225 */ /* 0x000fc800078e00a8 */
[----:B------:R-:W-:-:S04]  /*23d0*/  IMAD R5, R164, R11, R4 ;  /* 0x0000000ba4057224 */ /* 0x000fc800078e0204 */
[----:B------:R-:W-:Y:S01]  /*23e0*/  IMAD.IADD R179, R169, 0x1, R5 ;  /* 0x00000001a9b37824 */ /* 0x000fe200078e0205 */
[----:B------:R-:W-:Y:S06]  /*23f0*/  @!P0 BRA `(.L_x_37) ;  /* 0x0000005400948947 */ /* 0x000fec0003800000 */
[----:B------:R-:W0:Y:S01]  /*2400*/  LDC.64 R20, c[0x0][0x5b8] ;  /* 0x00016e00ff147b82 */ /* 0x000e220000000a00 */
[----:B------:R-:W-:-:S07]  /*2410*/  ULDC.64 UR4, c[0x0][0x5c0] ;  /* 0x0001700000047ab9 */ /* 0x000fce0000000a00 */
[----:B------:R-:W1:Y:S08]  /*2420*/  LDC.64 R170, c[0x0][0x5b0] ;  /* 0x00016c00ffaa7b82 */ /* 0x000e700000000a00 */
[----:B------:R-:W2:Y:S01]  /*2430*/  LDC.64 R14, c[0x0][0x5a8] ;  /* 0x00016a00ff0e7b82 */ /* 0x000ea20000000a00 */
[-C--:B0-----:R-:W-:Y:S02]  /*2440*/  IMAD R6, R167, R20.reuse, RZ ;  /* 0x00000014a7067224 */ /* 0x081fe400078e02ff */
[----:B------:R-:W-:-:S04]  /*2450*/  IMAD.WIDE.U32 R4, R2, R20, R8 ;  /* 0x0000001402047225 */ /* 0x000fc800078e0008 */
[----:B------:R-:W-:Y:S01]  /*2460*/  IMAD R169, R2, R21, R6 ;  /* 0x0000001502a97224 */ /* 0x000fe200078e0206 */
[----:B------:R-:W-:Y:S01]  /*2470*/  IADD3 R166, P0, R12, R4, RZ ;  /* 0x000000040ca67210 */ /* 0x000fe20007f1e0ff */
[----:B-1----:R-:W-:-:S03]  /*2480*/  IMAD R4, R165, R170, RZ ;  /* 0x000000aaa5047224 */ /* 0x002fc600078e02ff */
[----:B------:R-:W-:Y:S01]  /*2490*/  IADD3.X R167, R13, R5, R169, P0, !PT ;  /* 0x000000050da77210 */ /* 0x000fe200007fe4a9 */
[C---:B------:R-:W-:Y:S02]  /*24a0*/  IMAD R21, R164.reuse, R171, R4 ;  /* 0x000000aba4157224 */ /* 0x040fe400078e0204 */
[----:B------:R-:W-:-:S04]  /*24b0*/  IMAD.WIDE.U32 R4, R164, R170, R166 ;  /* 0x000000aaa4047225 */ /* 0x000fc800078e00a6 */
[----:B------:R-:W-:Y:S01]  /*24c0*/  IMAD.IADD R5, R5, 0x1, R21 ;  /* 0x0000000105057824 */ /* 0x000fe200078e0215 */
[----:B--2---:R-:W-:-:S04]  /*24d0*/  LEA R6, P0, R4, R14, 0x2 ;  /* 0x0000000e04067211 */ /* 0x004fc800078010ff */
[----:B------:R-:W-:-:S05]  /*24e0*/  LEA.HI.X R7, R4, R15, R5, 0x2, P0 ;  /* 0x0000000f04077211 */ /* 0x000fca00000f1405 */
[----:B------:R0:W2:Y:S01]  /*24f0*/  @P2 LDG.E.LTC128B R19, desc[UR36][R6.64] ;  /* 0x0000002406132981 */ /* 0x0000a2000c1e1920 */
[----:B------:R-:W-:Y:S01]  /*2500*/  IMAD.WIDE.U32 R4, R164, R170, R12 ;  /* 0x000000aaa4047225 */ /* 0x000fe200078e000c */
[C---:B------:R-:W-:Y:S01]  /*2510*/  SHF.L.U64.HI R175, R170.reuse, 0x3, R171 ;  /* 0x00000003aaaf7819 */ /* 0x040fe200000102ab */
[----:B------:R-:W-:Y:S02]  /*2520*/  BSSY B1, `(.L_x_38) ;  /* 0x0000014000017945 */ /* 0x000fe40003800000 */
[----:B------:R-:W-:Y:S01]  /*2530*/  IMAD.SHL.U32 R174, R170, 0x8, RZ ;  /* 0x00000008aaae7824 */ /* 0x000fe200078e00ff */
[----:B------:R-:W-:-:S03]  /*2540*/  IADD3 R172, P0, R8, R4, RZ ;  /* 0x0000000408ac7210 */ /* 0x000fc60007f1e0ff */
[----:B------:R-:W-:Y:S01]  /*2550*/  IMAD.WIDE.U32 R174, R164, R170, R174 ;  /* 0x000000aaa4ae7225 */ /* 0x000fe200078e00ae */
[----:B------:R-:W-:Y:S02]  /*2560*/  IADD3.X R173, R9, R21, R5, P0, !PT ;  /* 0x0000001509ad7210 */ /* 0x000fe400007fe405 */
[----:B------:R-:W-:Y:S01]  /*2570*/  ISETP.GT.AND P0, PT, R0, 0x1, PT ;  /* 0x000000010000780c */ /* 0x000fe20003f04270 */
[----:B------:R-:W-:-:S04]  /*2580*/  IMAD.WIDE.U32 R172, R2, R20, R172 ;  /* 0x0000001402ac7225 */ /* 0x000fc800078e00ac */
[----:B0-----:R-:W-:Y:S01]  /*2590*/  IMAD.IADD R7, R169, 0x1, R173 ;  /* 0x00000001a9077824 */ /* 0x001fe200078e02ad */
[----:B------:R-:W-:-:S04]  /*25a0*/  LEA R6, P4, R172, R14, 0x2 ;  /* 0x0000000eac067211 */ /* 0x000fc800078810ff */
[----:B------:R-:W-:Y:S02]  /*25b0*/  LEA.HI.X R7, R172, R15, R7, 0x2, P4 ;  /* 0x0000000fac077211 */ /* 0x000fe400020f1407 */
[----:B--2---:R-:W-:-:S05]  /*25c0*/  LOP3.LUT R4, R19, 0xffffe000, RZ, 0xc0, !PT ;  /* 0xffffe00013047812 */ /* 0x004fca00078ec0ff */
[----:B------:R-:W-:Y:S01]  /*25d0*/  FMUL R5, R4, R155 ;  /* 0x0000009b04057220 */ /* 0x000fe20000400000 */
[----:B------:R-:W-:-:S03]  /*25e0*/  LEA R4, P3, R168, UR4, 0x2 ;  /* 0x00000004a8047c11 */ /* 0x000fc6000f8610ff */
[----:B------:R-:W-:Y:S01]  /*25f0*/  FFMA R165, R24, R154, R5 ;  /* 0x0000009a18a57223 */ /* 0x000fe20000000005 */
[----:B------:R-:W-:Y:S02]  /*2600*/  LEA.HI.X R5, R168, UR5, R179, 0x2, P3 ;  /* 0x00000005a8057c11 */ /* 0x000fe400098f14b3 */
[----:B------:R-:W-:Y:S02]  /*2610*/  ISETP.GT.AND P3, PT, R3, RZ, P0 ;  /* 0x000000ff0300720c */ /* 0x000fe40000764270 */
[----:B------:R-:W-:-:S05]  /*2620*/  F2FP.TF32.F32.PACK_B R165, R165 ;  /* 0x000000a5ffa5723e */ /* 0x000fca00024050ff */
[----:B------:R0:W-:Y:S06]  /*2630*/  @P2 STG.E desc[UR36][R4.64], R165 ;  /* 0x000000a504002986 */ /* 0x0001ec000c101924 */
[----:B------:R-:W-:Y:S05]  /*2640*/  @!P3 BRA `(.L_x_39) ;  /* 0x000000000004b947 */ /* 0x000fea0003800000 */
[----:B------:R1:W5:Y:S02]  /*2650*/  LDG.E.LTC128B R19, desc[UR36][R6.64+0x4] ;  /* 0x0000042406137981 */ /* 0x000364000c1e1920 */
.L_x_39:
[----:B------:R-:W-:Y:S05]  /*2660*/  BSYNC B1 ;  /* 0x0000000000017941 */ /* 0x000fea0003800000 */
.L_x_38:
[----:B-----5:R-:W-:Y:S01]  /*2670*/  LOP3.LUT R22, R19, 0xffffe000, RZ, 0xc0, !PT ;  /* 0xffffe00013167812 */ /* 0x020fe200078ec0ff */
[----:B------:R-:W-:Y:S01]  /*2680*/  IMAD.IADD R171, R21, 0x1, R175 ;  /* 0x0000000115ab7824 */ /* 0x000fe200078e02af */
[----:B------:R-:W-:Y:S02]  /*2690*/  IADD3 R21, P2, R166, R174, RZ ;  /* 0x000000aea6157210 */ /* 0x000fe40007f5e0ff */
[----:B------:R-:W-:Y:S01]  /*26a0*/  ISETP.GT.AND P1, PT, R3, 0x8, P1 ;  /* 0x000000080300780c */ /* 0x000fe20000f24270 */
[----:B------:R-:W-:Y:S02]  /*26b0*/  FMUL R22, R22, R155 ;  /* 0x0000009b16167220 */ /* 0x000fe40000400000 */
[----:B------:R-:W-:Y:S01]  /*26c0*/  IMAD.X R166, R171, 0x1, R167, P2 ;  /* 0x00000001aba67824 */ /* 0x000fe200010e06a7 */
[----:B------:R-:W-:Y:S01]  /*26d0*/  LEA R24, P2, R21, R14, 0x2 ;  /* 0x0000000e15187211 */ /* 0x000fe200078410ff */
[----:B0-----:R-:W-:-:S03]  /*26e0*/  FFMA R165, R25, R154, R22 ;  /* 0x0000009a19a57223 */ /* 0x001fc60000000016 */
[----:B------:R-:W-:Y:S02]  /*26f0*/  LEA.HI.X R25, R21, R15, R166, 0x2, P2 ;  /* 0x0000000f15197211 */ /* 0x000fe400010f14a6 */
[----:B------:R-:W-:-:S05]  /*2700*/  F2FP.TF32.F32.PACK_B R165, R165 ;  /* 0x000000a5ffa5723e */ /* 0x000fca00024050ff */
[----:B------:R0:W-:Y:S04]  /*2710*/  @P3 STG.E desc[UR36][R4.64+0x4], R165 ;  /* 0x000004a504003986 */ /* 0x0001e8000c101924 */
[----:B------:R-:W2:Y:S01]  /*2720*/  @P1 LDG.E.LTC128B R19, desc[UR36][R24.64] ;  /* 0x0000002418131981 */ /* 0x000ea2000c1e1920 */
[----:B------:R-:W-:Y:S01]  /*2730*/  IADD3 R8, P2, P3, R8, R174, R12 ;  /* 0x000000ae08087210 */ /* 0x000fe20007b5e00c */
[----:B------:R-:W-:Y:S01]  /*2740*/  BSSY B1, `(.L_x_40) ;  /* 0x0000011000017945 */ /* 0x000fe20003800000 */
[C---:B------:R-:W-:Y:S02]  /*2750*/  SHF.L.U64.HI R11, R10.reuse, 0x5, R11 ;  /* 0x000000050a0b7819 */ /* 0x040fe4000001020b */
[----:B------:R-:W-:Y:S02]  /*2760*/  IADD3.X R9, R9, R171, R13, P2, P3 ;  /* 0x000000ab09097210 */ /* 0x000fe400017e640d */
[----:B------:R-:W-:-:S02]  /*2770*/  LEA R10, P2, R10, R4, 0x5 ;  /* 0x000000040a0a7211 */ /* 0x000fc400078428ff */
[----:B------:R-:W-:Y:S01]  /*2780*/  ISETP.GT.AND P0, PT, R3, 0x8, P0 ;  /* 0x000000080300780c */ /* 0x000fe20000704270 */
[----:B------:R-:W-:-:S04]  /*2790*/  IMAD.WIDE.U32 R20, R2, R20, R8 ;  /* 0x0000001402147225 */ /* 0x000fc800078e0008 */
[----:B------:R-:W-:Y:S01]  /*27a0*/  IMAD.X R11, R11, 0x1, R5, P2 ;  /* 0x000000010b0b7824 */ /* 0x000fe200010e0605 */
[----:B------:R-:W-:Y:S01]  /*27b0*/  LEA R8, P3, R20, R14, 0x2 ;  /* 0x0000000e14087211 */ /* 0x000fe200078610ff */
[----:B------:R-:W-:-:S05]  /*27c0*/  IMAD.IADD R2, R169, 0x1, R21 ;  /* 0x00000001a9027824 */ /* 0x000fca00078e0215 */
[----:B------:R-:W-:Y:S02]  /*27d0*/  LEA.HI.X R9, R20, R15, R2, 0x2, P3 ;  /* 0x0000000f14097211 */ /* 0x000fe400018f1402 */
[----:B--2---:R-:W-:-:S05]  /*27e0*/  LOP3.LUT R12, R19, 0xffffe000, RZ, 0xc0, !PT ;  /* 0xffffe000130c7812 */ /* 0x004fca00078ec0ff */
[----:B------:R-:W-:-:S04]  /*27f0*/  FMUL R13, R12, R155 ;  /* 0x0000009b0c0d7220 */ /* 0x000fc80000400000 */
[----:B------:R-:W-:-:S05]  /*2800*/  FFMA R13, R26, R154, R13 ;  /* 0x0000009a1a0d7223 */ /* 0x000fca000000000d */
[----:B------:R-:W-:-:S05]  /*2810*/  F2FP.TF32.F32.PACK_B R13, R13 ;  /* 0x0000000dff0d723e */ /* 0x000fca00024050ff */
[----:B------:R0:W-:Y:S01]  /*2820*/  @P1 STG.E desc[UR36][R10.64], R13 ;  /* 0x0000000d0a001986 */ /* 0x0001e2000c101924 */
[----:B------:R-:W-:Y:S05]  /*2830*/  @!P0 BRA `(.L_x_41) ;  /* 0x0000000000048947 */ /* 0x000fea0003800000 */
[----:B------:R2:W5:Y:S02]  /*2840*/  LDG.E.LTC128B R19, desc[UR36][R8.64+0x4] ;  /* 0x0000042408137981 */ /* 0x000564000c1e1920 */
.L_x_41:
[----:B------:R-:W-:Y:S05]  /*2850*/  BSYNC B1 ;  /* 0x0000000000017941 */ /* 0x000fea0003800000 */
.L_x_40:
[----:B-----5:R-:W-:Y:S01]  /*2860*/  LOP3.LUT R2, R19, 0xffffe000, RZ, 0xc0, !PT ;  /* 0xffffe00013027812 */ /* 0x020fe200078ec0ff */
[----:B------:R-:W-:Y:S01]  /*2870*/  BSSY B1, `(.L_x_42) ;  /* 0x0000009000017945 */ /* 0x000fe20003800000 */
[----:B------:R-:W-:-:S03]  /*2880*/  ISETP.GT.AND P1, PT, R0, 0x8, PT ;  /* 0x000000080000780c */ /* 0x000fc60003f24270 */
[----:B------:R-:W-:Y:S01]  /*2890*/  FMUL R2, R2, R155 ;  /* 0x0000009b02027220 */ /* 0x000fe20000400000 */
[----:B------:R-:W-:-:S03]  /*28a0*/  ISETP.GT.AND P2, PT, R3, RZ, P1 ;  /* 0x000000ff0300720c */ /* 0x000fc60000f44270 */
[----:B------:R-:W-:-:S05]  /*28b0*/  FFMA R27, R27, R154, R2 ;  /* 0x0000009a1b1b7223 */ /* 0x000fca0000000002 */
[----:B------:R-:W-:-:S05]  /*28c0*/  F2FP.TF32.F32.PACK_B R27, R27 ;  /* 0x0000001bff1b723e */ /* 0x000fca00024050ff */
[----:B------:R3:W-:Y:S01]  /*28d0*/  @P0 STG.E desc[UR36][R10.64+0x4], R27 ;  /* 0x0000041b0a000986 */ /* 0x0007e2000c101924 */
[----:B------:R-:W-:Y:S05]  /*28e0*/  @!P2 BRA `(.L_x_43) ;  /* 0x000000000004a947 */ /* 0x000fea0003800000 */
[----:B------:R4:W5:Y:S02]  /*28f0*/  LDG.E.LTC128B R19, desc[UR36][R6.64+0x20] ;  /* 0x0000202406137981 */ /* 0x000964000c1e1920 */
.L_x_43:
[----:B------:R-:W-:Y:S05]  /*2900*/  BSYNC B1 ;  /* 0x0000000000017941 */ /* 0x000fea0003800000 */
.L_x_42:
[----:B-----5:R-:W-:Y:S01]  /*2910*/  LOP3.LUT R2, R19, 0xffffe000, RZ, 0xc0, !PT ;  /* 0xffffe00013027812 */ /* 0x020fe200078ec0ff */
[----:B------:R-:W-:Y:S01]  /*2920*/  BSSY B1, `(.L_x_44) ;  /* 0x0000009000017945 */ /* 0x000fe20003800000 */
[----:B------:R-:W-:-:S03]  /*2930*/  ISETP.GT.AND P0, PT, R0, 0x9, PT ;  /* 0x000000090000780c */ /* 0x000fc60003f04270 */
[----:B0-----:R-:W-:Y:S01]  /*2940*/  FMUL R13, R2, R155 ;  /* 0x0000009b020d7220 */ /* 0x001fe20000400000 */
[----:B------:R-:W-:-:S03]  /*2950*/  ISETP.GT.AND P3, PT, R3, RZ, P0 ;  /* 0x000000ff0300720c */ /* 0x000fc60000764270 */
[----:B------:R-:W-:-:S05]  /*2960*/  FFMA R13, R28, R154, R13 ;  /* 0x0000009a1c0d7223 */ /* 0x000fca000000000d */
[----:B------:R-:W-:-:S05]  /*2970*/  F2FP.TF32.F32.PACK_B R13, R13 ;  /* 0x0000000dff0d723e */ /* 0x000fca00024050ff */
[----:B------:R0:W-:Y:S01]  /*2980*/  @P2 STG.E desc[UR36][R4.64+0x20], R13 ;  /* 0x0000200d04002986 */ /* 0x0001e2000c101924 */
[----:B------:R-:W-:Y:S05]  /*2990*/  @!P3 BRA `(.L_x_45) ;  /* 0x000000000004b947 */ /* 0x000fea0003800000 */
[----:B------:R0:W5:Y:S02]  /*29a0*/  LDG.E.LTC128B R19, desc[UR36][R6.64+0x24] ;  /* 0x0000242406137981 */ /* 0x000164000c1e1920 */
.L_x_45:
[----:B------:R-:W-:Y:S05]  /*29b0*/  BSYNC B1 ;  /* 0x0000000000017941 */ /* 0x000fea0003800000 */
.L_x_44:
[----:B-----5:R-:W-:Y:S01]  /*29c0*/  LOP3.LUT R2, R19, 0xffffe000, RZ, 0xc0, !PT ;  /* 0xffffe00013027812 */ /* 0x020fe200078ec0ff */
[----:B------:R-:W-:Y:S01]  /*29d0*/  BSSY B1, `(.L_x_46) ;  /* 0x0000008000017945 */ /* 0x000fe20003800000 */
[----:B------:R-:W-:-:S03]  /*29e0*/  ISETP.GT.AND P1, PT, R3, 0x8, P1 ;  /* 0x000000080300780c */ /* 0x000fc60000f24270 */
[----:B------:R-:W-:-:S04]  /*29f0*/  FMUL R2, R2, R155 ;  /* 0x0000009b02027220 */ /* 0x000fc80000400000 */
[----:B------:R-:W-:-:S05]  /*2a00*/  FFMA R29, R29, R154, R2 ;  /* 0x0000009a1d1d7223 */ /* 0x000fca0000000002 */
[----:B------:R-:W-:-:S05]  /*2a10*/  F2FP.TF32.F32.PACK_B R29, R29 ;  /* 0x0000001dff1d723e */ /* 0x000fca00024050ff */
[----:B------:R0:W-:Y:S01]  /*2a20*/  @P3 STG.E desc[UR36][R4.64+0x24], R29 ;  /* 0x0000241d04003986 */ /* 0x0001e2000c101924 */
[----:B------:R-:W-:Y:S05]  /*2a30*/  @!P1 BRA `(.L_x_47) ;  /* 0x0000000000049947 */ /* 0x000fea0003800000 */
[----:B------:R0:W5:Y:S02]  /*2a40*/  LDG.E.LTC128B R19, desc[UR36][R8.64+0x20] ;  /* 0x0000202408137981 */ /* 0x000164000c1e1920 */
.L_x_47:
[----:B------:R-:W-:Y:S05]  /*2a50*/  BSYNC B1 ;  /* 0x0000000000017941 */ /* 0x000fea0003800000 */
.L_x_46:
[----:B-----5:R-:W-:Y:S01]  /*2a60*/  LOP3.LUT R2, R19, 0xffffe000, RZ, 0xc0, !PT ;  /* 0xffffe00013027812 */ /* 0x020fe200078ec0ff */
[----:B------:R-:W-:Y:S01]  /*2a70*/  BSSY B1, `(.L_x_48) ;  /* 0x0000008000017945 */ /* 0x000fe20003800000 */
[----:B------:R-:W-:-:S03]  /*2a80*/  ISETP.GT.AND P0, PT, R3, 0x8, P0 ;  /* 0x000000080300780c */ /* 0x000fc60000704270 */
[----:B0-----:R-:W-:-:S04]  /*2a90*/  FMUL R13, R2, R155 ;  /* 0x0000009b020d7220 */ /* 0x001fc80000400000 */
[----:B------:R-:W-:-:S05]  /*2aa0*/  FFMA R13, R30, R154, R13 ;  /* 0x0000009a1e0d7223 */ /* 0x000fca000000000d */
[----:B------:R-:W-:-:S05]  /*2ab0*/  F2FP.TF32.F32.PACK_B R13, R13 ;  /* 0x0000000dff0d723e */ /* 0x000fca00024050ff */
[----:B------:R0:W-:Y:S01]  /*2ac0*/  @P1 STG.E desc[UR36][R10.64+0x20], R13 ;  /* 0x0000200d0a001986 */ /* 0x0001e2000c101924 */
[----:B------:R-:W-:Y:S05]  /*2ad0*/  @!P0 BRA `(.L_x_49) ;  /* 0x0000000000048947 */ /* 0x000fea0003800000 */
[----:B------:R0:W5:Y:S02]  /*2ae0*/  LDG.E.LTC128B R19, desc[UR36][R8.64+0x24] ;  /* 0x0000242408137981 */ /* 0x000164000c1e1920 */
.L_x_49:
[----:B------:R-:W-:Y:S05]  /*2af0*/  BSYNC B1 ;  /* 0x0000000000017941 */ /* 0x000fea0003800000 */
.L_x_48:
        /* <DEDUP_REMOVED lines=10> */
.L_x_51:
[----:B------:R-:W-:Y:S05]  /*2ba0*/  BSYNC B1 ;  /* 0x0000000000017941 */ /* 0x000fea0003800000 */
.L_x_50:
        /* <DEDUP_REMOVED lines=10> */
.L_x_53:
[----:B------:R-:W-:Y:S05]  /*2c50*/  BSYNC B1 ;  /* 0x0000000000017941 */ /* 0x000fea0003800000 */
.L_x_52:
        /* <DEDUP_REMOVED lines=9> */
.L_x_55:
[----:B------:R-:W-:Y:S05]  /*2cf0*/  BSYNC B1 ;  /* 0x0000000000017941 */ /* 0x000fea0003800000 */
.L_x_54:
        /* <DEDUP_REMOVED lines=9> */
.L_x_57:
[----:B------:R-:W-:Y:S05]  /*2d90*/  BSYNC B1 ;  /* 0x0000000000017941 */ /* 0x000fea0003800000 */
.L_x_56:
        /* <DEDUP_REMOVED lines=10> */
.L_x_59:
[----:B------:R-:W-:Y:S05]  /*2e40*/  BSYNC B1 ;  /* 0x0000000000017941 */ /* 0x000fea0003800000 */
.L_x_58:
        /* <DEDUP_REMOVED lines=10> */
.L_x_61:
[----:B------:R-:W-:Y:S05]  /*2ef0*/  BSYNC B1 ;  /* 0x0000000000017941 */ /* 0x000fea0003800000 */
.L_x_60:
        /* <DEDUP_REMOVED lines=9> */
.L_x_63:
[----:B------:R-:W-:Y:S05]  /*2f90*/  BSYNC B1 ;  /* 0x0000000000017941 */ /* 0x000fea0003800000 */
.L_x_62:
        /* <DEDUP_REMOVED lines=9> */
.L_x_65:
[----:B------:R-:W-:Y:S05]  /*3030*/  BSYNC B1 ;  /* 0x0000000000017941 */ /* 0x000fea0003800000 */
.L_x_64:
        /* <DEDUP_REMOVED lines=10> */
.L_x_67:
[----:B------:R-:W-:Y:S05]  /*30e0*/  BSYNC B1 ;  /* 0x0000000000017941 */ /* 0x000fea0003800000 */
.L_x_66:
        /* <DEDUP_REMOVED lines=10> */
.L_x_69:
[----:B------:R-:W-:Y:S05]  /*3190*/  BSYNC B1 ;  /* 0x0000000000017941 */ /* 0x000fea0003800000 */
.L_x_68:
        /* <DEDUP_REMOVED lines=9> */
.L_x_71:
[----:B------:R-:W-:Y:S05]  /*3230*/  BSYNC B1 ;  /* 0x0000000000017941 */ /* 0x000fea0003800000 */
.L_x_70:
        /* <DEDUP_REMOVED lines=9> */
.L_x_73:
[----:B------:R-:W-:Y:S05]  /*32d0*/  BSYNC B1 ;  /* 0x0000000000017941 */ /* 0x000fea0003800000 */
.L_x_72:
        /* <DEDUP_REMOVED lines=10> */
.L_x_75:
[----:B------:R-:W-:Y:S05]  /*3380*/  BSYNC B1 ;  /* 0x0000000000017941 */ /* 0x000fea0003800000 */
.L_x_74:
        /* <DEDUP_REMOVED lines=10> */
.L_x_77:
[----:B------:R-:W-:Y:S05]  /*3430*/  BSYNC B1 ;  /* 0x0000000000017941 */ /* 0x000fea0003800000 */
.L_x_76:
        /* <DEDUP_REMOVED lines=9> */
.L_x_79:
[----:B------:R-:W-:Y:S05]  /*34d0*/  BSYNC B1 ;  /* 0x0000000000017941 */ /* 0x000fea0003800000 */
.L_x_78:
        /* <DEDUP_REMOVED lines=9> */
.L_x_81:
[----:B------:R-:W-:Y:S05]  /*3570*/  BSYNC B1 ;  /* 0x0000000000017941 */ /* 0x000fea0003800000 */
.L_x_80:
        /* <DEDUP_REMOVED lines=10> */
.L_x_83:
[----:B------:R-:W-:Y:S05]  /*3620*/  BSYNC B1 ;  /* 0x0000000000017941 */ /* 0x000fea0003800000 */
.L_x_82:
        /* <DEDUP_REMOVED lines=10> */
.L_x_85:
[----:B------:R-:W-:Y:S05]  /*36d0*/  BSYNC B1 ;  /* 0x0000000000017941 */ /* 0x000fea0003800000 */
.L_x_84:
        /* <DEDUP_REMOVED lines=9> */
.L_x_87:
[----:B------:R-:W-:Y:S05]  /*3770*/  BSYNC B1 ;  /* 0x0000000000017941 */ /* 0x000fea0003800000 */
.L_x_86:
        /* <DEDUP_REMOVED lines=9> */
.L_x_89:
[----:B------:R-:W-:Y:S05]  /*3810*/  BSYNC B1 ;  /* 0x0000000000017941 */ /* 0x000fea0003800000 */
.L_x_88:
        /* <DEDUP_REMOVED lines=10> */
.L_x_91:
[----:B------:R-:W-:Y:S05]  /*38c0*/  BSYNC B1 ;  /* 0x0000000000017941 */ /* 0x000fea0003800000 */
.L_x_90:
        /* <DEDUP_REMOVED lines=10> */
.L_x_93:
[----:B------:R-:W-:Y:S05]  /*3970*/  BSYNC B1 ;  /* 0x0000000000017941 */ /* 0x000fea0003800000 */
.L_x_92:
        /* <DEDUP_REMOVED lines=9> */
.L_x_95:
[----:B------:R-:W-:Y:S05]  /*3a10*/  BSYNC B1 ;  /* 0x0000000000017941 */ /* 0x000fea0003800000 */
.L_x_94:
        /* <DEDUP_REMOVED lines=9> */
.L_x_97:
[----:B------:R-:W-:Y:S05]  /*3ab0*/  BSYNC B1 ;  /* 0x0000000000017941 */ /* 0x000fea0003800000 */
.L_x_96:
        /* <DEDUP_REMOVED lines=10> */
.L_x_99:
[----:B------:R-:W-:Y:S05]  /*3b60*/  BSYNC B1 ;  /* 0x0000000000017941 */ /* 0x000fea0003800000 */
.L_x_98:
        /* <DEDUP_REMOVED lines=10> */
.L_x_101:
[----:B------:R-:W-:Y:S05]  /*3c10*/  BSYNC B1 ;  /* 0x0000000000017941 */ /* 0x000fea0003800000 */
.L_x_100:
        /* <DEDUP_REMOVED lines=9> */
.L_x_103:
[----:B------:R-:W-:Y:S05]  /*3cb0*/  BSYNC B1 ;  /* 0x0000000000017941 */ /* 0x000fea0003800000 */
.L_x_102:
        /* <DEDUP_REMOVED lines=9> */
.L_x_105:
[----:B------:R-:W-:Y:S05]  /*3d50*/  BSYNC B1 ;  /* 0x0000000000017941 */ /* 0x000fea0003800000 */
.L_x_104:
        /* <DEDUP_REMOVED lines=10> */
.L_x_107:
[----:B------:R-:W-:Y:S05]  /*3e00*/  BSYNC B1 ;  /* 0x0000000000017941 */ /* 0x000fea0003800000 */
.L_x_106:
        /* <DEDUP_REMOVED lines=10> */
.L_x_109:
[----:B------:R-:W-:Y:S05]  /*3eb0*/  BSYNC B1 ;  /* 0x0000000000017941 */ /* 0x000fea0003800000 */
.L_x_108:
        /* <DEDUP_REMOVED lines=9> */
.L_x_111:
[----:B------:R-:W-:Y:S05]  /*3f50*/  BSYNC B1 ;  /* 0x0000000000017941 */ /* 0x000fea0003800000 */
.L_x_110:
        /* <DEDUP_REMOVED lines=9> */
.L_x_113:
[----:B------:R-:W-:Y:S05]  /*3ff0*/  BSYNC B1 ;  /* 0x0000000000017941 */ /* 0x000fea0003800000 */
.L_x_112:
        /* <DEDUP_REMOVED lines=10> */
.L_x_115:
[----:B------:R-:W-:Y:S05]  /*40a0*/  BSYNC B1 ;  /* 0x0000000000017941 */ /* 0x000fea0003800000 */
.L_x_114:
        /* <DEDUP_REMOVED lines=10> */
.L_x_117:
[----:B------:R-:W-:Y:S05]  /*4150*/  BSYNC B1 ;  /* 0x0000000000017941 */ /* 0x000fea0003800000 */
.L_x_116:
        /* <DEDUP_REMOVED lines=9> */
.L_x_119:
[----:B------:R-:W-:Y:S05]  /*41f0*/  BSYNC B1 ;  /* 0x0000000000017941 */ /* 0x000fea0003800000 */
.L_x_118:
        /* <DEDUP_REMOVED lines=9> */
.L_x_121:
[----:B------:R-:W-:Y:S05]  /*4290*/  BSYNC B1 ;  /* 0x0000000000017941 */ /* 0x000fea0003800000 */
.L_x_120:
        /* <DEDUP_REMOVED lines=10> */
.L_x_123:
[----:B------:R-:W-:Y:S05]  /*4340*/  BSYNC B1 ;  /* 0x0000000000017941 */ /* 0x000fea0003800000 */
.L_x_122:
        /* <DEDUP_REMOVED lines=10> */
.L_x_125:
[----:B------:R-:W-:Y:S05]  /*43f0*/  BSYNC B1 ;  /* 0x0000000000017941 */ /* 0x000fea0003800000 */
.L_x_124:
        /* <DEDUP_REMOVED lines=9> */
.L_x_127:
[----:B------:R-:W-:Y:S05]  /*4490*/  BSYNC B1 ;  /* 0x0000000000017941 */ /* 0x000fea0003800000 */
.L_x_126:
        /* <DEDUP_REMOVED lines=9> */
.L_x_129:
[----:B------:R-:W-:Y:S05]  /*4530*/  BSYNC B1 ;  /* 0x0000000000017941 */ /* 0x000fea0003800000 */
.L_x_128:
        /* <DEDUP_REMOVED lines=10> */
.L_x_131:
[----:B------:R-:W-:Y:S05]  /*45e0*/  BSYNC B1 ;  /* 0x0000000000017941 */ /* 0x000fea0003800000 */
.L_x_130:
        /* <DEDUP_REMOVED lines=10> */
.L_x_133:
[----:B------:R-:W-:Y:S05]  /*4690*/  BSYNC B1 ;  /* 0x0000000000017941 */ /* 0x000fea0003800000 */
.L_x_132:
        /* <DEDUP_REMOVED lines=9> */
.L_x_135:
[----:B------:R-:W-:Y:S05]  /*4730*/  BSYNC B1 ;  /* 0x0000000000017941 */ /* 0x000fea0003800000 */
.L_x_134:
        /* <DEDUP_REMOVED lines=9> */
.L_x_137:
[----:B------:R-:W-:Y:S05]  /*47d0*/  BSYNC B1 ;  /* 0x0000000000017941 */ /* 0x000fea0003800000 */
.L_x_136:
        /* <DEDUP_REMOVED lines=10> */
.L_x_139:
[----:B------:R-:W-:Y:S05]  /*4880*/  BSYNC B1 ;  /* 0x0000000000017941 */ /* 0x000fea0003800000 */
.L_x_138:
        /* <DEDUP_REMOVED lines=10> */
.L_x_141:
[----:B------:R-:W-:Y:S05]  /*4930*/  BSYNC B1 ;  /* 0x0000000000017941 */ /* 0x000fea0003800000 */
.L_x_140:
        /* <DEDUP_REMOVED lines=9> */
.L_x_143:
[----:B------:R-:W-:Y:S05]  /*49d0*/  BSYNC B1 ;  /* 0x0000000000017941 */ /* 0x000fea0003800000 */
.L_x_142:
        /* <DEDUP_REMOVED lines=9> */
.L_x_145:
[----:B------:R-:W-:Y:S05]  /*4a70*/  BSYNC B1 ;  /* 0x0000000000017941 */ /* 0x000fea0003800000 */
.L_x_144:
        /* <DEDUP_REMOVED lines=10> */
.L_x_147:
[----:B------:R-:W-:Y:S05]  /*4b20*/  BSYNC B1 ;  /* 0x0000000000017941 */ /* 0x000fea0003800000 */
.L_x_146:
        /* <DEDUP_REMOVED lines=10> */
.L_x_149:
[----:B------:R-:W-:Y:S05]  /*4bd0*/  BSYNC B1 ;  /* 0x0000000000017941 */ /* 0x000fea0003800000 */
.L_x_148:
        /* <DEDUP_REMOVED lines=9> */
.L_x_151:
[----:B------:R-:W-:Y:S05]  /*4c70*/  BSYNC B1 ;  /* 0x0000000000017941 */ /* 0x000fea0003800000 */
.L_x_150:
        /* <DEDUP_REMOVED lines=9> */
.L_x_153:
[----:B------:R-:W-:Y:S05]  /*4d10*/  BSYNC B1 ;  /* 0x0000000000017941 */ /* 0x000fea0003800000 */
.L_x_152:
        /* <DEDUP_REMOVED lines=10> */
.L_x_155:
[----:B------:R-:W-:Y:S05]  /*4dc0*/  BSYNC B1 ;  /* 0x0000000000017941 */ /* 0x000fea0003800000 */
.L_x_154:
        /* <DEDUP_REMOVED lines=10> */
.L_x_157:
[----:B------:R-:W-:Y:S05]  /*4e70*/  BSYNC B1 ;  /* 0x0000000000017941 */ /* 0x000fea0003800000 */
.L_x_156:
        /* <DEDUP_REMOVED lines=9> */
.L_x_159:
[----:B------:R-:W-:Y:S05]  /*4f10*/  BSYNC B1 ;  /* 0x0000000000017941 */ /* 0x000fea0003800000 */
.L_x_158:
        /* <DEDUP_REMOVED lines=9> */
.L_x_161:
[----:B------:R-:W-:Y:S05]  /*4fb0*/  BSYNC B1 ;  /* 0x0000000000017941 */ /* 0x000fea0003800000 */
.L_x_160:
        /* <DEDUP_REMOVED lines=10> */
.L_x_163:
[----:B------:R-:W-:Y:S05]  /*5060*/  BSYNC B1 ;  /* 0x0000000000017941 */ /* 0x000fea0003800000 */
.L_x_162:
        /* <DEDUP_REMOVED lines=10> */
.L_x_165:
[----:B------:R-:W-:Y:S05]  /*5110*/  BSYNC B1 ;  /* 0x0000000000017941 */ /* 0x000fea0003800000 */
.L_x_164:
        /* <DEDUP_REMOVED lines=9> */
.L_x_167:
[----:B------:R-:W-:Y:S05]  /*51b0*/  BSYNC B1 ;  /* 0x0000000000017941 */ /* 0x000fea0003800000 */
.L_x_166:
        /* <DEDUP_REMOVED lines=9> */
.L_x_169:
[----:B------:R-:W-:Y:S05]  /*5250*/  BSYNC B1 ;  /* 0x0000000000017941 */ /* 0x000fea0003800000 */
.L_x_168:
        /* <DEDUP_REMOVED lines=10> */
.L_x_171:
[----:B------:R-:W-:Y:S05]  /*5300*/  BSYNC B1 ;  /* 0x0000000000017941 */ /* 0x000fea0003800000 */
.L_x_170:
        /* <DEDUP_REMOVED lines=10> */
.L_x_173:
[----:B------:R-:W-:Y:S05]  /*53b0*/  BSYNC B1 ;  /* 0x0000000000017941 */ /* 0x000fea0003800000 */
.L_x_172:
        /* <DEDUP_REMOVED lines=9> */
.L_x_175:
[----:B------:R-:W-:Y:S05]  /*5450*/  BSYNC B1 ;  /* 0x0000000000017941 */ /* 0x000fea0003800000 */
.L_x_174:
        /* <DEDUP_REMOVED lines=9> */
.L_x_177:
[----:B------:R-:W-:Y:S05]  /*54f0*/  BSYNC B1 ;  /* 0x0000000000017941 */ /* 0x000fea0003800000 */
.L_x_176:
        /* <DEDUP_REMOVED lines=10> */
.L_x_179:
[----:B------:R-:W-:Y:S05]  /*55a0*/  BSYNC B1 ;  /* 0x0000000000017941 */ /* 0x000fea0003800000 */
.L_x_178:
        /* <DEDUP_REMOVED lines=10> */
.L_x_181:
[----:B------:R-:W-:Y:S05]  /*5650*/  BSYNC B1 ;  /* 0x0000000000017941 */ /* 0x000fea0003800000 */
.L_x_180:
        /* <DEDUP_REMOVED lines=9> */
.L_x_183:
[----:B------:R-:W-:Y:S05]  /*56f0*/  BSYNC B1 ;  /* 0x0000000000017941 */ /* 0x000fea0003800000 */
.L_x_182:
        /* <DEDUP_REMOVED lines=9> */
.L_x_185:
[----:B------:R-:W-:Y:S05]  /*5790*/  BSYNC B1 ;  /* 0x0000000000017941 */ /* 0x000fea0003800000 */
.L_x_184:
        /* <DEDUP_REMOVED lines=10> */
.L_x_187:
[----:B------:R-:W-:Y:S05]  /*5840*/  BSYNC B1 ;  /* 0x0000000000017941 */ /* 0x000fea0003800000 */
.L_x_186:
        /* <DEDUP_REMOVED lines=10> */
.L_x_189:
[----:B------:R-:W-:Y:S05]  /*58f0*/  BSYNC B1 ;  /* 0x0000000000017941 */ /* 0x000fea0003800000 */
.L_x_188:
        /* <DEDUP_REMOVED lines=9> */
.L_x_191:
[----:B------:R-:W-:Y:S05]  /*5990*/  BSYNC B1 ;  /* 0x0000000000017941 */ /* 0x000fea0003800000 */
.L_x_190:
        /* <DEDUP_REMOVED lines=9> */
.L_x_193:
[----:B------:R-:W-:Y:S05]  /*5a30*/  BSYNC B1 ;  /* 0x0000000000017941 */ /* 0x000fea0003800000 */
.L_x_192:
        /* <DEDUP_REMOVED lines=10> */
.L_x_195:
[----:B------:R-:W-:Y:S05]  /*5ae0*/  BSYNC B1 ;  /* 0x0000000000017941 */ /* 0x000fea0003800000 */
.L_x_194:
        /* <DEDUP_REMOVED lines=10> */
.L_x_197:
[----:B------:R-:W-:Y:S05]  /*5b90*/  BSYNC B1 ;  /* 0x0000000000017941 */ /* 0x000fea0003800000 */
.L_x_196:
        /* <DEDUP_REMOVED lines=9> */
.L_x_199:
[----:B------:R-:W-:Y:S05]  /*5c30*/  BSYNC B1 ;  /* 0x0000000000017941 */ /* 0x000fea0003800000 */
.L_x_198:
        /* <DEDUP_REMOVED lines=9> */
.L_x_201:
[----:B------:R-:W-:Y:S05]  /*5cd0*/  BSYNC B1 ;  /* 0x0000000000017941 */ /* 0x000fea0003800000 */
.L_x_200:
        /* <DEDUP_REMOVED lines=10> */
.L_x_203:
[----:B------:R-:W-:Y:S05]  /*5d80*/  BSYNC B1 ;  /* 0x0000000000017941 */ /* 0x000fea0003800000 */
.L_x_202:
        /* <DEDUP_REMOVED lines=10> */
.L_x_205:
[----:B------:R-:W-:Y:S05]  /*5e30*/  BSYNC B1 ;  /* 0x0000000000017941 */ /* 0x000fea0003800000 */
.L_x_204:
        /* <DEDUP_REMOVED lines=9> */
.L_x_207:
[----:B------:R-:W-:Y:S05]  /*5ed0*/  BSYNC B1 ;  /* 0x0000000000017941 */ /* 0x000fea0003800000 */
.L_x_206:
        /* <DEDUP_REMOVED lines=9> */
.L_x_209:
[----:B------:R-:W-:Y:S05]  /*5f70*/  BSYNC B1 ;  /* 0x0000000000017941 */ /* 0x000fea0003800000 */
.L_x_208:
        /* <DEDUP_REMOVED lines=10> */
.L_x_211:
[----:B------:R-:W-:Y:S05]  /*6020*/  BSYNC B1 ;  /* 0x0000000000017941 */ /* 0x000fea0003800000 */
.L_x_210:
        /* <DEDUP_REMOVED lines=10> */
.L_x_213:
[----:B------:R-:W-:Y:S05]  /*60d0*/  BSYNC B1 ;  /* 0x0000000000017941 */ /* 0x000fea0003800000 */
.L_x_212:
        /* <DEDUP_REMOVED lines=9> */
.L_x_215:
[----:B------:R-:W-:Y:S05]  /*6170*/  BSYNC B1 ;  /* 0x0000000000017941 */ /* 0x000fea0003800000 */
.L_x_214:
        /* <DEDUP_REMOVED lines=9> */
.L_x_217:
[----:B------:R-:W-:Y:S05]  /*6210*/  BSYNC B1 ;  /* 0x0000000000017941 */ /* 0x000fea0003800000 */
.L_x_216:
        /* <DEDUP_REMOVED lines=10> */
.L_x_219:
[----:B------:R-:W-:Y:S05]  /*62c0*/  BSYNC B1 ;  /* 0x0000000000017941 */ /* 0x000fea0003800000 */
.L_x_218:
        /* <DEDUP_REMOVED lines=10> */
.L_x_221:
[----:B------:R-:W-:Y:S05]  /*6370*/  BSYNC B1 ;  /* 0x0000000000017941 */ /* 0x000fea0003800000 */
.L_x_220:
        /* <DEDUP_REMOVED lines=9> */
.L_x_223:
[----:B------:R-:W-:Y:S05]  /*6410*/  BSYNC B1 ;  /* 0x0000000000017941 */ /* 0x000fea0003800000 */
.L_x_222:
        /* <DEDUP_REMOVED lines=9> */
.L_x_225:
[----:B------:R-:W-:Y:S05]  /*64b0*/  BSYNC B1 ;  /* 0x0000000000017941 */ /* 0x000fea0003800000 */
.L_x_224:
        /* <DEDUP_REMOVED lines=10> */
.L_x_227:
[----:B------:R-:W-:Y:S05]  /*6560*/  BSYNC B1 ;  /* 0x0000000000017941 */ /* 0x000fea0003800000 */
.L_x_226:
        /* <DEDUP_REMOVED lines=10> */
.L_x_229:
[----:B------:R-:W-:Y:S05]  /*6610*/  BSYNC B1 ;  /* 0x0000000000017941 */ /* 0x000fea0003800000 */
.L_x_228:
        /* <DEDUP_REMOVED lines=9> */
.L_x_231:
[----:B------:R-:W-:Y:S05]  /*66b0*/  BSYNC B1 ;  /* 0x0000000000017941 */ /* 0x000fea0003800000 */
.L_x_230:
        /* <DEDUP_REMOVED lines=9> */
.L_x_233:
[----:B------:R-:W-:Y:S05]  /*6750*/  BSYNC B1 ;  /* 0x0000000000017941 */ /* 0x000fea0003800000 */
.L_x_232:
        /* <DEDUP_REMOVED lines=10> */
.L_x_235:
[----:B------:R-:W-:Y:S05]  /*6800*/  BSYNC B1 ;  /* 0x0000000000017941 */ /* 0x000fea0003800000 */
.L_x_234:
        /* <DEDUP_REMOVED lines=10> */
.L_x_237:
[----:B------:R-:W-:Y:S05]  /*68b0*/  BSYNC B1 ;  /* 0x0000000000017941 */ /* 0x000fea0003800000 */
.L_x_236:
        /* <DEDUP_REMOVED lines=9> */
.L_x_239:
[----:B------:R-:W-:Y:S05]  /*6950*/  BSYNC B1 ;  /* 0x0000000000017941 */ /* 0x000fea0003800000 */
.L_x_238:
        /* <DEDUP_REMOVED lines=9> */
.L_x_241:
[----:B------:R-:W-:Y:S05]  /*69f0*/  BSYNC B1 ;  /* 0x0000000000017941 */ /* 0x000fea0003800000 */
.L_x_240:
        /* <DEDUP_REMOVED lines=10> */
.L_x_243:
[----:B------:R-:W-:Y:S05]  /*6aa0*/  BSYNC B1 ;  /* 0x0000000000017941 */ /* 0x000fea0003800000 */
.L_x_242:
        /* <DEDUP_REMOVED lines=10> */
.L_x_245:
[----:B------:R-:W-:Y:S05]  /*6b50*/  BSYNC B1 ;  /* 0x0000000000017941 */ /* 0x000fea0003800000 */
.L_x_244:
        /* <DEDUP_REMOVED lines=9> */
.L_x_247:
[----:B------:R-:W-:Y:S05]  /*6bf0*/  BSYNC B1 ;  /* 0x0000000000017941 */ /* 0x000fea0003800000 */
.L_x_246:
        /* <DEDUP_REMOVED lines=9> */
.L_x_249:
[----:B------:R-:W-:Y:S05]  /*6c90*/  BSYNC B1 ;  /* 0x0000000000017941 */ /* 0x000fea0003800000 */
.L_x_248:
        /* <DEDUP_REMOVED lines=10> */
.L_x_251:
[----:B------:R-:W-:Y:S05]  /*6d40*/  BSYNC B1 ;  /* 0x0000000000017941 */ /* 0x000fea0003800000 */
.L_x_250:
        /* <DEDUP_REMOVED lines=10> */
.L_x_253:
[----:B------:R-:W-:Y:S05]  /*6df0*/  BSYNC B1 ;  /* 0x0000000000017941 */ /* 0x000fea0003800000 */
.L_x_252:
        /* <DEDUP_REMOVED lines=9> */
.L_x_255:
[----:B------:R-:W-:Y:S05]  /*6e90*/  BSYNC B1 ;  /* 0x0000000000017941 */ /* 0x000fea0003800000 */
.L_x_254:
        /* <DEDUP_REMOVED lines=9> */
.L_x_257:
[----:B------:R-:W-:Y:S05]  /*6f30*/  BSYNC B1 ;  /* 0x0000000000017941 */ /* 0x000fea0003800000 */
.L_x_256:
        /* <DEDUP_REMOVED lines=10> */
.L_x_259:
[----:B------:R-:W-:Y:S05]  /*6fe0*/  BSYNC B1 ;  /* 0x0000000000017941 */ /* 0x000fea0003800000 */
.L_x_258:
        /* <DEDUP_REMOVED lines=10> */
.L_x_261:
[----:B------:R-:W-:Y:S05]  /*7090*/  BSYNC B1 ;  /* 0x0000000000017941 */ /* 0x000fea0003800000 */
.L_x_260:
        /* <DEDUP_REMOVED lines=9> */
.L_x_263:
[----:B------:R-:W-:Y:S05]  /*7130*/  BSYNC B1 ;  /* 0x0000000000017941 */ /* 0x000fea0003800000 */
.L_x_262:
        /* <DEDUP_REMOVED lines=9> */
.L_x_265:
[----:B------:R-:W-:Y:S05]  /*71d0*/  BSYNC B1 ;  /* 0x0000000000017941 */ /* 0x000fea0003800000 */
.L_x_264:
        /* <DEDUP_REMOVED lines=10> */
.L_x_267:
[----:B------:R-:W-:Y:S05]  /*7280*/  BSYNC B1 ;  /* 0x0000000000017941 */ /* 0x000fea0003800000 */
.L_x_266:
        /* <DEDUP_REMOVED lines=10> */
.L_x_269:
[----:B------:R-:W-:Y:S05]  /*7330*/  BSYNC B1 ;  /* 0x0000000000017941 */ /* 0x000fea0003800000 */
.L_x_268:
        /* <DEDUP_REMOVED lines=9> */
.L_x_271:
[----:B------:R-:W-:Y:S05]  /*73d0*/  BSYNC B1 ;  /* 0x0000000000017941 */ /* 0x000fea0003800000 */
.L_x_270:
        /* <DEDUP_REMOVED lines=9> */
.L_x_273:
[----:B------:R-:W-:Y:S05]  /*7470*/  BSYNC B1 ;  /* 0x0000000000017941 */ /* 0x000fea0003800000 */
.L_x_272:
        /* <DEDUP_REMOVED lines=10> */
.L_x_275:
[----:B------:R-:W-:Y:S05]  /*7520*/  BSYNC B1 ;  /* 0x0000000000017941 */ /* 0x000fea0003800000 */
.L_x_274:
        /* <DEDUP_REMOVED lines=10> */
.L_x_277:
[----:B------:R-:W-:Y:S05]  /*75d0*/  BSYNC B1 ;  /* 0x0000000000017941 */ /* 0x000fea0003800000 */
.L_x_276:
        /* <DEDUP_REMOVED lines=9> */
.L_x_279:
[----:B------:R-:W-:Y:S05]  /*7670*/  BSYNC B1 ;  /* 0x0000000000017941 */ /* 0x000fea0003800000 */
.L_x_278:
        /* <DEDUP_REMOVED lines=9> */
.L_x_281:
[----:B------:R-:W-:Y:S05]  /*7710*/  BSYNC B1 ;  /* 0x0000000000017941 */ /* 0x000fea0003800000 */
.L_x_280:
        /* <DEDUP_REMOVED lines=10> */
.L_x_283:
[----:B------:R-:W-:Y:S05]  /*77c0*/  BSYNC B1 ;  /* 0x0000000000017941 */ /* 0x000fea0003800000 */
.L_x_282:
        /* <DEDUP_REMOVED lines=10> */
.L_x_285:
[----:B------:R-:W-:Y:S05]  /*7870*/  BSYNC B1 ;  /* 0x0000000000017941 */ /* 0x000fea0003800000 */
.L_x_284:
        /* <DEDUP_REMOVED lines=9> */
.L_x_287:
[----:B------:R-:W-:Y:S05]  /*7910*/  BSYNC B1 ;  /* 0x0000000000017941 */ /* 0x000fea0003800000 */
.L_x_286:
[----:B-----5:R-:W-:Y:S01]  /*7920*/  LOP3.LUT R0, R19, 0xffffe000, RZ, 0xc0, !PT ;  /* 0xffffe00013007812 */ /* 0x020fe200078ec0ff */
[----:B0-----:R-:W-:Y:S01]  /*7930*/  @P1 IMAD.MOV.U32 R4, RZ, RZ, R10 ;  /* 0x000000ffff041224 */ /* 0x001fe200078e000a */
[----:B------:R-:W-:Y:S01]  /*7940*/  ISETP.GT.AND P0, PT, R3, 0x8, P0 ;  /* 0x000000080300780c */ /* 0x000fe20000704270 */
[----:B------:R-:W-:Y:S02]  /*7950*/  BSSY B1, `(.L_x_288) ;  /* 0x0000008000017945 */ /* 0x000fe40003800000 */
[----:B------:R-:W-:-:S04]  /*7960*/  FMUL R5, R0, R155 ;  /* 0x0000009b00057220 */ /* 0x000fc80000400000 */
[----:B-1--4-:R-:W-:Y:S01]  /*7970*/  FFMA R7, R150, R154, R5 ;  /* 0x0000009a96077223 */ /* 0x012fe20000000005 */
[----:B------:R-:W-:-:S04]  /*7980*/  @P1 IMAD.MOV.U32 R5, RZ, RZ, R11 ;  /* 0x000000ffff051224 */ /* 0x000fc800078e000b */
[----:B------:R-:W-:-:S05]  /*7990*/  F2FP.TF32.F32.PACK_B R7, R7 ;  /* 0x00000007ff07723e */ /* 0x000fca00024050ff */
[----:B------:R0:W-:Y:S01]  /*79a0*/  @P1 STG.E desc[UR36][R4.64+0x3e0], R7 ;  /* 0x0003e00704001986 */ /* 0x0001e2000c101924 */
[----:B------:R-:W-:Y:S05]  /*79b0*/  @!P0 BRA `(.L_x_289) ;  /* 0x0000000000048947 */ /* 0x000fea0003800000 */
[----:B------:R1:W5:Y:S02]  /*79c0*/  LDG.E.LTC128B R19, desc[UR36][R8.64+0x3e4] ;  /* 0x0003e42408137981 */ /* 0x000364000c1e1920 */
.L_x_289:
[----:B------:R-:W-:Y:S05]  /*79d0*/  BSYNC B1 ;  /* 0x0000000000017941 */ /* 0x000fea0003800000 */
.L_x_288:
[----:B------:R-:W-:Y:S05]  /*79e0*/  @!P0 BRA `(.L_x_290) ;  /* 0x0000002400488947 */ /* 0x000fea0003800000 */
[----:B-----5:R-:W-:-:S05]  /*79f0*/  LOP3.LUT R0, R19, 0xffffe000, RZ, 0xc0, !PT ;  /* 0xffffe00013007812 */ /* 0x020fca00078ec0ff */
[----:B------:R-:W-:-:S04]  /*7a00*/  FMUL R0, R0, R155 ;  /* 0x0000009b00007220 */ /* 0x000fc80000400000 */
[----:B------:R-:W-:-:S05]  /*7a10*/  FFMA R151, R151, R154, R0 ;  /* 0x0000009a97977223 */ /* 0x000fca0000000000 */
[----:B------:R-:W-:-:S05]  /*7a20*/  F2FP.TF32.F32.PACK_B R151, R151 ;  /* 0x00000097ff97723e */ /* 0x000fca00024050ff */
[----:B------:R4:W-:Y:S01]  /*7a30*/  STG.E desc[UR36][R10.64+0x3e4], R151 ;  /* 0x0003e4970a007986 */ /* 0x0009e2000c101924 */
[----:B------:R-:W-:Y:S05]  /*7a40*/  BRA `(.L_x_290) ;  /* 0x0000002400307947 */ /* 0x000fea0003800000 */
.L_x_37:
[----:B------:R-:W-:Y:S01]  /*7a50*/  ISETP.GT.AND P3, PT, R0, 0x1, PT ;  /* 0x000000010000780c */ /* 0x000fe20003f64270 */
[----:B------:R-:W-:Y:S01]  /*7a60*/  ULDC.64 UR4, c[0x0][0x5c0] ;  /* 0x0001700000047ab9 */ /* 0x000fe20000000a00 */
[-C--:B------:R-:W-:Y:S01]  /*7a70*/  FMUL R9, R24, R154.reuse ;  /* 0x0000009a18097220 */ /* 0x080fe20000400000 */
[C---:B------:R-:W-:Y:S01]  /*7a80*/  LEA R4, P4, R168.reuse, UR4, 0x2 ;  /* 0x00000004a8047c11 */ /* 0x040fe2000f8810ff */
[-C--:B------:R-:W-:Y:S01]  /*7a90*/  FMUL R25, R25, R154.reuse ;  /* 0x0000009a19197220 */ /* 0x080fe20000400000 */
[----:B------:R-:W-:Y:S01]  /*7aa0*/  ISETP.GT.AND P0, PT, R3, RZ, P3 ;  /* 0x000000ff0300720c */ /* 0x000fe20001f04270 */
[-C--:B------:R-:W-:Y:S01]  /*7ab0*/  FMUL R27, R27, R154.reuse ;  /* 0x0000009a1b1b7220 */ /* 0x080fe20000400000 */
[----:B------:R-:W-:Y:S01]  /*7ac0*/  LEA.HI.X R5, R168, UR5, R179, 0x2, P4 ;  /* 0x00000005a8057c11 */ /* 0x000fe2000a0f14b3 */
[-C--:B------:R-:W-:Y:S01]  /*7ad0*/  FMUL R29, R29, R154.reuse ;  /* 0x0000009a1d1d7220 */ /* 0x080fe20000400000 */
[----:B------:R-:W-:Y:S01]  /*7ae0*/  F2FP.TF32.F32.PACK_B R9, R9 ;  /* 0x00000009ff09723e */ /* 0x000fe200024050ff */
[-C--:B------:R-:W-:Y:S01]  /*7af0*/  FMUL R31, R31, R154.reuse ;  /* 0x0000009a1f1f7220 */ /* 0x080fe20000400000 */
[----:B------:R-:W-:Y:S01]  /*7b00*/  F2FP.TF32.F32.PACK_B R25, R25 ;  /* 0x00000019ff19723e */ /* 0x000fe200024050ff */
[----:B------:R-:W-:Y:S01]  /*7b10*/  FMUL R13, R32, R154 ;  /* 0x0000009a200d7220 */ /* 0x000fe20000400000 */
[C---:B------:R-:W-:Y:S01]  /*7b20*/  SHF.L.U64.HI R7, R10.reuse, 0x5, R11 ;  /* 0x000000050a077819 */ /* 0x040fe2000001020b */
[----:B------:R0:W-:Y:S01]  /*7b30*/  @P2 STG.E desc[UR36][R4.64], R9 ;  /* 0x0000000904002986 */ /* 0x0001e2000c101924 */
[----:B------:R-:W-:Y:S01]  /*7b40*/  LEA R6, P4, R10, R4, 0x5 ;  /* 0x000000040a067211 */ /* 0x000fe200078828ff */
[-C--:B------:R-:W-:Y:S01]  /*7b50*/  FMUL R11, R26, R154.reuse ;  /* 0x0000009a1a0b7220 */ /* 0x080fe20000400000 */
[----:B------:R-:W-:Y:S01]  /*7b60*/  ISETP.GT.AND P1, PT, R3, 0x8, P1 ;  /* 0x000000080300780c */ /* 0x000fe20000f24270 */
[----:B------:R-:W-:Y:S01]  /*7b70*/  @P0 STG.E desc[UR36][R4.64+0x4], R25 ;  /* 0x0000041904000986 */ /* 0x000fe2000c101924 */
[C---:B------:R-:W-:Y:S01]  /*7b80*/  ISETP.GT.AND P2, PT, R0.reuse, 0x8, PT ;  /* 0x000000080000780c */ /* 0x040fe20003f44270 */
[----:B------:R-:W-:Y:S01]  /*7b90*/  IMAD.X R7, R7, 0x1, R5, P4 ;  /* 0x0000000107077824 */ /* 0x000fe200020e0605 */
[----:B------:R-:W-:Y:S01]  /*7ba0*/  ISETP.GT.AND P3, PT, R3, 0x8, P3 ;  /* 0x000000080300780c */ /* 0x000fe20001f64270 */
[-C--:B------:R-:W-:Y:S01]  /*7bb0*/  FMUL R33, R33, R154.reuse ;  /* 0x0000009a21217220 */ /* 0x080fe20000400000 */
[----:B------:R-:W-:Y:S01]  /*7bc0*/  ISETP.GT.AND P0, PT, R0, 0x9, PT ;  /* 0x000000090000780c */ /* 0x000fe20003f04270 */
[-C--:B------:R-:W-:Y:S01]  /*7bd0*/  FMUL R35, R35, R154.reuse ;  /* 0x0000009a23237220 */ /* 0x080fe20000400000 */
[C---:B------:R-:W-:Y:S01]  /*7be0*/  ISETP.GT.AND P5, PT, R3.reuse, RZ, P2 ;  /* 0x000000ff0300720c */ /* 0x040fe200017a4270 */
[-C--:B0-----:R-:W-:Y:S01]  /*7bf0*/  FMUL R9, R28, R154.reuse ;  /* 0x0000009a1c097220 */ /* 0x081fe20000400000 */
[----:B------:R-:W-:Y:S01]  /*7c00*/  ISETP.GT.AND P4, PT, R3, RZ, P0 ;  /* 0x000000ff0300720c */ /* 0x000fe20000784270 */
[-C--:B------:R-:W-:Y:S01]  /*7c10*/  FMUL R37, R37, R154.reuse ;  /* 0x0000009a25257220 */ /* 0x080fe20000400000 */
[----:B------:R-:W-:Y:S01]  /*7c20*/  F2FP.TF32.F32.PACK_B R11, R11 ;  /* 0x0000000bff0b723e */ /* 0x000fe200024050ff */
[-C--:B------:R-:W-:Y:S01]  /*7c30*/  FMUL R39, R39, R154.reuse ;  /* 0x0000009a27277220 */ /* 0x080fe20000400000 */
[----:B------:R-:W-:Y:S01]  /*7c40*/  F2FP.TF32.F32.PACK_B R27, R27 ;  /* 0x0000001bff1b723e */ /* 0x000fe200024050ff */
[-C--:B------:R-:W-:Y:S01]  /*7c50*/  FMUL R41, R41, R154.reuse ;  /* 0x0000009a29297220 */ /* 0x080fe20000400000 */
[----:B------:R-:W-:Y:S01]  /*7c60*/  F2FP.TF32.F32.PACK_B R9, R9 ;  /* 0x00000009ff09723e */ /* 0x000fe200024050ff */
[----:B------:R0:W-:Y:S01]  /*7c70*/  @P1 STG.E desc[UR36][R6.64], R11 ;  /* 0x0000000b06001986 */ /* 0x0001e2000c101924 */
[----:B------:R-:W-:Y:S01]  /*7c80*/  F2FP.TF32.F32.PACK_B R29, R29 ;  /* 0x0000001dff1d723e */ /* 0x000fe200024050ff */
[-C--:B------:R-:W-:Y:S01]  /*7c90*/  FMUL R43, R43, R154.reuse ;  /* 0x0000009a2b2b7220 */ /* 0x080fe20000400000 */
[C---:B------:R-:W-:Y:S01]  /*7ca0*/  ISETP.GT.AND P1, PT, R0.reuse, 0x10, PT ;  /* 0x000000100000780c */ /* 0x040fe20003f24270 */
[----:B------:R-:W-:Y:S01]  /*7cb0*/  @P3 STG.E desc[UR36][R6.64+0x4], R27 ;  /* 0x0000041b06003986 */ /* 0x000fe2000c101924 */
[----:B------:R-:W-:Y:S01]  /*7cc0*/  ISETP.GT.AND P3, PT, R0, 0x11, PT ;  /* 0x000000110000780c */ /* 0x000fe20003f64270 */
[-C--:B------:R-:W-:Y:S01]  /*7cd0*/  FMUL R45, R45, R154.reuse ;  /* 0x0000009a2d2d7220 */ /* 0x080fe20000400000 */
[C---:B------:R-:W-:Y:S01]  /*7ce0*/  ISETP.GT.AND P2, PT, R3.reuse, 0x8, P2 ;  /* 0x000000080300780c */ /* 0x040fe20001744270 */
[----:B------:R1:W-:Y:S01]  /*7cf0*/  @P5 STG.E desc[UR36][R4.64+0x20], R9 ;  /* 0x0000200904005986 */ /* 0x0003e2000c101924 */
[----:B------:R-:W-:Y:S01]  /*7d00*/  ISETP.GT.AND P0, PT, R3, 0x8, P0 ;  /* 0x000000080300780c */ /* 0x000fe20000704270 */
[-C--:B------:R-:W-:Y:S01]  /*7d10*/  FMUL R47, R47, R154.reuse ;  /* 0x0000009a2f2f7220 */ /* 0x080fe20000400000 */
[C---:B------:R-:W-:Y:S01]  /*7d20*/  ISETP.GT.AND P5, PT, R3.reuse, RZ, P1 ;  /* 0x000000ff0300720c */ /* 0x040fe20000fa4270 */
[----:B------:R-:W-:Y:S01]  /*7d30*/  @P4 STG.E desc[UR36][R4.64+0x24], R29 ;  /* 0x0000241d04004986 */ /* 0x000fe2000c101924 */
        /* <DEDUP_REMOVED lines=8> */
[-C--:B-1----:R-:W-:Y:S01]  /*7dc0*/  FMUL R9, R34, R154.reuse ;  /* 0x0000009a22097220 */ /* 0x082fe20000400000 */
[----:B------:R-:W-:Y:S01]  /*7dd0*/  F2FP.TF32.F32.PACK_B R33, R33 ;  /* 0x00000021ff21723e */ /* 0x000fe200024050ff */
[----:B------:R0:W-:Y:S01]  /*7de0*/  @P2 STG.E desc[UR36][R6.64+0x20], R11 ;  /* 0x0000200b06002986 */ /* 0x0001e2000c101924 */
[----:B------:R-:W-:Y:S01]  /*7df0*/  ISETP.GT.AND P1, PT, R3, 0x8, P1 ;  /* 0x000000080300780c */ /* 0x000fe20000f24270 */
[-C--:B------:R-:W-:Y:S01]  /*7e00*/  FMUL R55, R55, R154.reuse ;  /* 0x0000009a37377220 */ /* 0x080fe20000400000 */
[C---:B------:R-:W-:Y:S01]  /*7e10*/  ISETP.GT.AND P2, PT, R0.reuse, 0x19, PT ;  /* 0x000000190000780c */ /* 0x040fe20003f44270 */
[----:B------:R-:W-:Y:S01]  /*7e20*/  @P0 STG.E desc[UR36][R6.64+0x24], R31 ;  /* 0x0000241f06000986 */ /* 0x000fe2000c101924 */
[----:B------:R-:W-:Y:S01]  /*7e30*/  ISETP.GT.AND P0, PT, R0, 0x18, PT ;  /* 0x000000180000780c */ /* 0x000fe20003f04270 */
[-C--:B------:R-:W-:Y:S01]  /*7e40*/  FMUL R57, R57, R154.reuse ;  /* 0x0000009a39397220 */ /* 0x080fe20000400000 */
[----:B------:R-:W-:Y:S01]  /*7e50*/  F2FP.TF32.F32.PACK_B R9, R9 ;  /* 0x00000009ff09723e */ /* 0x000fe200024050ff */
[----:B------:R1:W-:Y:S01]  /*7e60*/  @P5 STG.E desc[UR36][R4.64+0x40], R13 ;  /* 0x0000400d04005986 */ /* 0x0003e2000c101924 */
[----:B------:R-:W-:Y:S01]  /*7e70*/  ISETP.GT.AND P5, PT, R3, RZ, P0 ;  /* 0x000000ff0300720c */ /* 0x000fe200007a4270 */
[-C--:B------:R-:W-:Y:S01]  /*7e80*/  FMUL R59, R59, R154.reuse ;  /* 0x0000009a3b3b7220 */ /* 0x080fe20000400000 */
[----:B------:R-:W-:Y:S01]  /*7e90*/  F2FP.TF32.F32.PACK_B R35, R35 ;  /* 0x00000023ff23723e */ /* 0x000fe200024050ff */
[----:B------:R-:W-:Y:S01]  /*7ea0*/  @P4 STG.E desc[UR36][R4.64+0x44], R33 ;  /* 0x0000442104004986 */ /* 0x000fe2000c101924 */
[C---:B------:R-:W-:Y:S01]  /*7eb0*/  ISETP.GT.AND P4, PT, R3.reuse, 0x8, P3 ;  /* 0x000000080300780c */ /* 0x040fe20001f84270 */
[-C--:B0-----:R-:W-:Y:S01]  /*7ec0*/  FMUL R11, R36, R154.reuse ;  /* 0x0000009a240b7220 */ /* 0x081fe20000400000 */
[----:B------:R-:W-:Y:S01]  /*7ed0*/  ISETP.GT.AND P3, PT, R3, RZ, P2 ;  /* 0x000000ff0300720c */ /* 0x000fe20001764270 */
[----:B------:R0:W-:Y:S01]  /*7ee0*/  @P1 STG.E desc[UR36][R6.64+0x40], R9 ;  /* 0x0000400906001986 */ /* 0x0001e2000c101924 */
[----:B------:R-:W-:Y:S01]  /*7ef0*/  F2FP.TF32.F32.PACK_B R37, R37 ;  /* 0x00000025ff25723e */ /* 0x000fe200024050ff */
[-C--:B------:R-:W-:Y:S01]  /*7f00*/  FMUL R61, R61, R154.reuse ;  /* 0x0000009a3d3d7220 */ /* 0x080fe20000400000 */
[----:B------:R-:W-:Y:S01]  /*7f10*/  F2FP.TF32.F32.PACK_B R11, R11 ;  /* 0x0000000bff0b723e */ /* 0x000fe200024050ff */
[-C--:B-1----:R-:W-:Y:S01]  /*7f20*/  FMUL R13, R40, R154.reuse ;  /* 0x0000009a280d7220 */ /* 0x082fe20000400000 */
[----:B------:R-:W-:Y:S01]  /*7f30*/  ISETP.GT.AND P1, PT, R0, 0x20, PT ;  /* 0x000000200000780c */ /* 0x000fe20003f24270 */
[-C--:B------:R-:W-:Y:S01]  /*7f40*/  FMUL R63, R63, R154.reuse ;  /* 0x0000009a3f3f7220 */ /* 0x080fe20000400000 */
[----:B------:R-:W-:Y:S01]  /*7f50*/  ISETP.GT.AND P0, PT, R3, 0x8, P0 ;  /* 0x000000080300780c */ /* 0x000fe20000704270 */
[-C--:B------:R-:W-:Y:S01]  /*7f60*/  FMUL R65, R65, R154.reuse ;  /* 0x0000009a41417220 */ /* 0x080fe20000400000 */
[----:B------:R-:W-:Y:S01]  /*7f70*/  F2FP.TF32.F32.PACK_B R39, R39 ;  /* 0x00000027ff27723e */ /* 0x000fe200024050ff */
[----:B------:R-:W-:Y:S01]  /*7f80*/  @P4 STG.E desc[UR36][R6.64+0x44], R35 ;  /* 0x0000442306004986 */ /* 0x000fe2000c101924 */
[C---:B------:R-:W-:Y:S01]  /*7f90*/  ISETP.GT.AND P4, PT, R3.reuse, 0x8, P2 ;  /* 0x000000080300780c */ /* 0x040fe20001784270 */
[-C--:B0-----:R-:W-:Y:S01]  /*7fa0*/  FMUL R9, R38, R154.reuse ;  /* 0x0000009a26097220 */ /* 0x081fe20000400000 */
[C---:B------:R-:W-:Y:S01]  /*7fb0*/  ISETP.GT.AND P2, PT, R0.reuse, 0x21, PT ;  /* 0x000000210000780c */ /* 0x040fe20003f44270 */
[----:B------:R0:W-:Y:S01]  /*7fc0*/  @P5 STG.E desc[UR36][R4.64+0x60], R11 ;  /* 0x0000600b04005986 */ /* 0x0001e2000c101924 */
[----:B------:R-:W-:Y:S01]  /*7fd0*/  ISETP.GT.AND P5, PT, R3, RZ, P1 ;  /* 0x000000ff0300720c */ /* 0x000fe20000fa4270 */
[-C--:B------:R-:W-:Y:S01]  /*7fe0*/  FMUL R67, R67, R154.reuse ;  /* 0x0000009a43437220 */ /* 0x080fe20000400000 */
[----:B------:R-:W-:Y:S01]  /*7ff0*/  F2FP.TF32.F32.PACK_B R9, R9 ;  /* 0x00000009ff09723e */ /* 0x000fe200024050ff */
[----:B------:R-:W-:Y:S01]  /*8000*/  @P3 STG.E desc[UR36][R4.64+0x64], R37 ;  /* 0x0000642504003986 */ /* 0x000fe2000c101924 */
[----:B------:R-:W-:Y:S01]  /*8010*/  ISETP.GT.AND P3, PT, R3, RZ, P2 ;  /* 0x000000ff0300720c */ /* 0x000fe20001764270 */
[-C--:B------:R-:W-:Y:S01]  /*8020*/  FMUL R69, R69, R154.reuse ;  /* 0x0000009a45457220 */ /* 0x080fe20000400000 */
[----:B------:R-:W-:Y:S01]  /*8030*/  F2FP.TF32.F32.PACK_B R13, R13 ;  /* 0x0000000dff0d723e */ /* 0x000fe200024050ff */
[----:B------:R1:W-:Y:S01]  /*8040*/  @P0 STG.E desc[UR36][R6.64+0x60], R9 ;  /* 0x0000600906000986 */ /* 0x0003e2000c101924 */
[----:B------:R-:W-:Y:S01]  /*8050*/  F2FP.TF32.F32.PACK_B R41, R41 ;  /* 0x00000029ff29723e */ /* 0x000fe200024050ff */
[-C--:B------:R-:W-:Y:S01]  /*8060*/  FMUL R71, R71, R154.reuse ;  /* 0x0000009a47477220 */ /* 0x080fe20000400000 */
[----:B------:R-:W-:Y:S01]  /*8070*/  ISETP.GT.AND P0, PT, R0, 0x28, PT ;  /* 0x000000280000780c */ /* 0x000fe20003f04270 */
[----:B------:R-:W-:Y:S01]  /*8080*/  @P4 STG.E desc[UR36][R6.64+0x64], R39 ;  /* 0x0000642706004986 */ /* 0x000fe2000c101924 */
[C---:B------:R-:W-:Y:S01]  /*8090*/  ISETP.GT.AND P1, PT, R3.reuse, 0x8, P1 ;  /* 0x000000080300780c */ /* 0x040fe20000f24270 */
[-C--:B0-----:R-:W-:Y:S01]  /*80a0*/  FMUL R11, R44, R154.reuse ;  /* 0x0000009a2c0b7220 */ /* 0x081fe20000400000 */
[----:B------:R-:W-:Y:S01]  /*80b0*/  ISETP.GT.AND P4, PT, R3, 0x8, P2 ;  /* 0x000000080300780c */ /* 0x000fe20001784270 */
[----:B------:R0:W-:Y:S01]  /*80c0*/  @P5 STG.E desc[UR36][R4.64+0x80], R13 ;  /* 0x0000800d04005986 */ /* 0x0001e2000c101924 */
[----:B------:R-:W-:Y:S01]  /*80d0*/  ISETP.GT.AND P2, PT, R0, 0x29, PT ;  /* 0x000000290000780c */ /* 0x000fe20003f44270 */
[-C--:B------:R-:W-:Y:S01]  /*80e0*/  FMUL R73, R73, R154.reuse ;  /* 0x0000009a49497220 */ /* 0x080fe20000400000 */
[C---:B------:R-:W-:Y:S01]  /*80f0*/  ISETP.GT.AND P5, PT, R3.reuse, RZ, P0 ;  /* 0x000000ff0300720c */ /* 0x040fe200007a4270 */
[-C--:B-1----:R-:W-:Y:S01]  /*8100*/  FMUL R9, R42, R154.reuse ;  /* 0x0000009a2a097220 */ /* 0x082fe20000400000 */
[----:B------:R-:W-:Y:S01]  /*8110*/  @P3 STG.E desc[UR36][R4.64+0x84], R41 ;  /* 0x0000842904003986 */ /* 0x000fe2000c101924 */
[----:B------:R-:W-:Y:S01]  /*8120*/  ISETP.GT.AND P3, PT, R3, RZ, P2 ;  /* 0x000000ff0300720c */ /* 0x000fe20001764270 */
[-C--:B------:R-:W-:Y:S01]  /*8130*/  FMUL R75, R75, R154.reuse ;  /* 0x0000009a4b4b7220 */ /* 0x080fe20000400000 */
[----:B------:R-:W-:Y:S01]  /*8140*/  F2FP.TF32.F32.PACK_B R43, R43 ;  /* 0x0000002bff2b723e */ /* 0x000fe200024050ff */
[-C--:B------:R-:W-:Y:S01]  /*8150*/  FMUL R77, R77, R154.reuse ;  /* 0x0000009a4d4d7220 */ /* 0x080fe20000400000 */
[----:B------:R-:W-:Y:S01]  /*8160*/  F2FP.TF32.F32.PACK_B R9, R9 ;  /* 0x00000009ff09723e */ /* 0x000fe200024050ff */
[-C--:B------:R-:W-:Y:S01]  /*8170*/  FMUL R79, R79, R154.reuse ;  /* 0x0000009a4f4f7220 */ /* 0x080fe20000400000 */
[----:B------:R-:W-:Y:S01]  /*8180*/  F2FP.TF32.F32.PACK_B R11, R11 ;  /* 0x0000000bff0b723e */ /* 0x000fe200024050ff */
[-C--:B0-----:R-:W-:Y:S01]  /*8190*/  FMUL R13, R48, R154.reuse ;  /* 0x0000009a300d7220 */ /* 0x081fe20000400000 */
[----:B------:R-:W-:Y:S01]  /*81a0*/  F2FP.TF32.F32.PACK_B R45, R45 ;  /* 0x0000002dff2d723e */ /* 0x000fe200024050ff */
[----:B------:R0:W-:Y:S01]  /*81b0*/  @P1 STG.E desc[UR36][R6.64+0x80], R9 ;  /* 0x0000800906001986 */ /* 0x0001e2000c101924 */
[C---:B------:R-:W-:Y:S01]  /*81c0*/  ISETP.GT.AND P1, PT, R0.reuse, 0x30, PT ;  /* 0x000000300000780c */ /* 0x040fe20003f24270 */
[-C--:B------:R-:W-:Y:S01]  /*81d0*/  FMUL R81, R81, R154.reuse ;  /* 0x0000009a51517220 */ /* 0x080fe20000400000 */
[C---:B------:R-:W-:Y:S01]  /*81e0*/  ISETP.GT.AND P0, PT, R3.reuse, 0x8, P0 ;  /* 0x000000080300780c */ /* 0x040fe20000704270 */
[----:B------:R-:W-:Y:S01]  /*81f0*/  @P4 STG.E desc[UR36][R6.64+0x84], R43 ;  /* 0x0000842b06004986 */ /* 0x000fe2000c101924 */
[----:B------:R-:W-:Y:S01]  /*8200*/  ISETP.GT.AND P4, PT, R3, 0x8, P2 ;  /* 0x000000080300780c */ /* 0x000fe20001784270 */
[-C--:B------:R-:W-:Y:S01]  /*8210*/  FMUL R83, R83, R154.reuse ;  /* 0x0000009a53537220 */ /* 0x080fe20000400000 */
[----:B------:R-:W-:Y:S01]  /*8220*/  ISETP.GT.AND P2, PT, R0, 0x31, PT ;  /* 0x000000310000780c */ /* 0x000fe20003f44270 */
[----:B------:R1:W-:Y:S01]  /*8230*/  @P5 STG.E desc[UR36][R4.64+0xa0], R11 ;  /* 0x0000a00b04005986 */ /* 0x0003e2000c101924 */
[----:B------:R-:W-:Y:S01]  /*8240*/  ISETP.GT.AND P5, PT, R3, RZ, P1 ;  /* 0x000000ff0300720c */ /* 0x000fe20000fa4270 */
[-C--:B------:R-:W-:Y:S01]  /*8250*/  FMUL R85, R85, R154.reuse ;  /* 0x0000009a55557220 */ /* 0x080fe20000400000 */
[----:B------:R-:W-:Y:S01]  /*8260*/  F2FP.TF32.F32.PACK_B R47, R47 ;  /* 0x0000002fff2f723e */ /* 0x000fe200024050ff */
[-C--:B0-----:R-:W-:Y:S01]  /*8270*/  FMUL R9, R46, R154.reuse ;  /* 0x0000009a2e097220 */ /* 0x081fe20000400000 */
        /* <DEDUP_REMOVED lines=9> */
[----:B------:R-:W-:Y:S01]  /*8310*/  ISETP.GT.AND P1, PT, R3, 0x8, P1 ;  /* 0x000000080300780c */ /* 0x000fe20000f24270 */
[----:B------:R0:W-:Y:S01]  /*8320*/  @P0 STG.E desc[UR36][R6.64+0xa0], R9 ;  /* 0x0000a00906000986 */ /* 0x0001e2000c101924 */
[C---:B------:R-:W-:Y:S01]  /*8330*/  ISETP.GT.AND P0, PT, R0.reuse, 0x38, PT ;  /* 0x000000380000780c */ /* 0x040fe20003f04270 */
[-C--:B------:R-:W-:Y:S01]  /*8340*/  FMUL R93, R93, R154.reuse ;  /* 0x0000009a5d5d7220 */ /* 0x080fe20000400000 */
[----:B------:R-:W-:Y:S01]  /*8350*/  F2FP.TF32.F32.PACK_B R51, R51 ;  /* 0x00000033ff33723e */ /* 0x000fe200024050ff */
        /* <DEDUP_REMOVED lines=16> */
[----:B------:R-:W-:Y:S01]  /*8460*/  ISETP.GT.AND P0, PT, R3, 0x8, P0 ;  /* 0x000000080300780c */ /* 0x000fe20000704270 */
[-C--:B-1----:R-:W-:Y:S01]  /*8470*/  FMUL R13, R56, R154.reuse ;  /* 0x0000009a380d7220 */ /* 0x082fe20000400000 */
[----:B------:R-:W-:Y:S01]  /*8480*/  F2FP.TF32.F32.PACK_B R55, R55 ;  /* 0x00000037ff37723e */ /* 0x000fe200024050ff */
        /* <DEDUP_REMOVED lines=16> */
[----:B------:R-:W-:Y:S01]  /*8590*/  ISETP.GT.AND P1, PT, R3, 0x8, P1 ;  /* 0x000000080300780c */ /* 0x000fe20000f24270 */
[-C--:B------:R-:W-:Y:S01]  /*85a0*/  FMUL R113, R113, R154.reuse ;  /* 0x0000009a71717220 */ /* 0x080fe20000400000 */
[----:B------:R-:W-:Y:S01]  /*85b0*/  F2FP.TF32.F32.PACK_B R9, R9 ;  /* 0x00000009ff09723e */ /* 0x000fe200024050ff */
[-C--:B------:R-:W-:Y:S01]  /*85c0*/  FMUL R115, R115, R154.reuse ;  /* 0x0000009a73737220 */ /* 0x080fe20000400000 */
[-C--:B-1----:R-:W-:Y:S01]  /*85d0*/  FMUL R11, R60, R154.reuse ;  /* 0x0000009a3c0b7220 */ /* 0x082fe20000400000 */
[----:B------:R-:W-:Y:S01]  /*85e0*/  F2FP.TF32.F32.PACK_B R59, R59 ;  /* 0x0000003bff3b723e */ /* 0x000fe200024050ff */
[-C--:B------:R-:W-:Y:S01]  /*85f0*/  FMUL R117, R117, R154.reuse ;  /* 0x0000009a75757220 */ /* 0x080fe20000400000 */
        /* <DEDUP_REMOVED lines=47> */
[----:B------:R-:W-:Y:S01]  /*88f0*/  ISETP.GT.AND P0, PT, R0, 0x58, PT ;  /* 0x000000580000780c */ /* 0x000fe20003f04270 */
[-C--:B------:R-:W-:Y:S01]  /*8900*/  FMUL R147, R147, R154.reuse ;  /* 0x0000009a93937220 */ /* 0x080fe20000400000 */
[----:B------:R-:W-:Y:S01]  /*8910*/  F2FP.TF32.F32.PACK_B R11, R11 ;  /* 0x0000000bff0b723e */ /* 0x000fe200024050ff */
[----:B------:R-:W-:Y:S01]  /*8920*/  @P4 STG.E desc[UR36][R6.64+0x124], R63 ;  /* 0x0001243f06004986 */ /* 0x000fe2000c101924 */
[C---:B------:R-:W-:Y:S01]  /*8930*/  ISETP.GT.AND P4, PT, R3.reuse, 0x8, P2 ;  /* 0x000000080300780c */ /* 0x040fe20001784270 */
        /* <DEDUP_REMOVED lines=9> */
[----:B------:R-:W-:Y:S01]  /*89d0*/  FMUL R151, R151, R154 ;  /* 0x0000009a97977220 */ /* 0x000fe20000400000 */
[----:B------:R-:W-:-:S02]  /*89e0*/  ISETP.GT.AND P0, PT, R3, 0x8, P0 ;  /* 0x000000080300780c */ /* 0x000fc40000704270 */
[----:B------:R-:W-:Y:S01]  /*89f0*/  F2FP.TF32.F32.PACK_B R9, R9 ;  /* 0x00000009ff09723e */ /* 0x000fe200024050ff */
[----:B-1----:R-:W-:Y:S01]  /*8a00*/  FMUL R13, R72, R154 ;  /* 0x0000009a480d7220 */ /* 0x002fe20000400000 */
[----:B------:R-:W-:-:S03]  /*8a10*/  F2FP.TF32.F32.PACK_B R71, R71 ;  /* 0x00000047ff47723e */ /* 0x000fc600024050ff */
[----:B------:R0:W-:Y:S01]  /*8a20*/  @P1 STG.E desc[UR36][R6.64+0x140], R9 ;  /* 0x0001400906001986 */ /* 0x0001e2000c101924 */
[C---:B------:R-:W-:Y:S02]  /*8a30*/  ISETP.GT.AND P1, PT, R0.reuse, 0x60, PT ;  /* 0x000000600000780c */ /* 0x040fe40003f24270 */
[----:B------:R-:W-:Y:S01]  /*8a40*/  F2FP.TF32.F32.PACK_B R13, R13 ;  /* 0x0000000dff0d723e */ /* 0x000fe200024050ff */
[----:B------:R-:W-:Y:S01]  /*8a50*/  @P4 STG.E desc[UR36][R6.64+0x144], R67 ;  /* 0x0001444306004986 */ /* 0x000fe2000c101924 */
[C---:B------:R-:W-:Y:S02]  /*8a60*/  ISETP.GT.AND P4, PT, R3.reuse, 0x8, P2 ;  /* 0x000000080300780c */ /* 0x040fe40001784270 */
[----:B------:R-:W-:Y:S01]  /*8a70*/  ISETP.GT.AND P2, PT, R0, 0x61, PT ;  /* 0x000000610000780c */ /* 0x000fe20003f44270 */
[----:B------:R1:W-:Y:S01]  /*8a80*/  @P5 STG.E desc[UR36][R4.64+0x160], R11 ;  /* 0x0001600b04005986 */ /* 0x0003e2000c101924 */
[C---:B------:R-:W-:Y:S02]  /*8a90*/  ISETP.GT.AND P5, PT, R3.reuse, RZ, P1 ;  /* 0x000000ff0300720c */ /* 0x040fe40000fa4270 */
[----:B------:R-:W-:Y:S01]  /*8aa0*/  F2FP.TF32.F32.PACK_B R73, R73 ;  /* 0x00000049ff49723e */ /* 0x000fe200024050ff */
[----:B0-----:R-:W-:Y:S01]  /*8ab0*/  FMUL R9, R70, R154 ;  /* 0x0000009a46097220 */ /* 0x001fe20000400000 */
[----:B------:R-:W-:Y:S01]  /*8ac0*/  @P3 STG.E desc[UR36][R4.64+0x164], R69 ;  /* 0x0001644504003986 */ /* 0x000fe2000c101924 */
[----:B------:R-:W-:-:S02]  /*8ad0*/  ISETP.GT.AND P3, PT, R3, RZ, P2 ;  /* 0x000000ff0300720c */ /* 0x000fc40001764270 */
[----:B------:R-:W-:Y:S02]  /*8ae0*/  ISETP.GT.AND P1, PT, R3, 0x8, P1 ;  /* 0x000000080300780c */ /* 0x000fe40000f24270 */
        /* <DEDUP_REMOVED lines=252> */
[----:B------:R-:W-:Y:S01]  /*9ab0*/  @P3 STG.E desc[UR36][R4.64+0x364], R133 ;  /* 0x0003648504003986 */ /* 0x000fe2000c101924 */
[----:B0-----:R-:W-:Y:S01]  /*9ac0*/  FMUL R9, R134, R154 ;  /* 0x0000009a86097220 */ /* 0x001fe20000400000 */
[----:B------:R-:W-:-:S02]  /*9ad0*/  ISETP.GT.AND P3, PT, R3, RZ, P2 ;  /* 0x000000ff0300720c */ /* 0x000fc40001764270 */
[----:B------:R-:W-:Y:S02]  /*9ae0*/  ISETP.GT.AND P1, PT, R3, 0x8, P1 ;  /* 0x000000080300780c */ /* 0x000fe40000f24270 */
[----:B------:R-:W-:Y:S01]  /*9af0*/  F2FP.TF32.F32.PACK_B R9, R9 ;  /* 0x00000009ff09723e */ /* 0x000fe200024050ff */
[----:B-1----:R-:W-:Y:S01]  /*9b00*/  FMUL R11, R140, R154 ;  /* 0x0000009a8c0b7220 */ /* 0x002fe20000400000 */
[----:B------:R-:W-:-:S03]  /*9b10*/  F2FP.TF32.F32.PACK_B R139, R139 ;  /* 0x0000008bff8b723e */ /* 0x000fc600024050ff */
[----:B------:R0:W-:Y:S01]  /*9b20*/  @P0 STG.E desc[UR36][R6.64+0x360], R9 ;  /* 0x0003600906000986 */ /* 0x0001e2000c101924 */
[----:B------:R-:W-:Y:S02]  /*9b30*/  F2FP.TF32.F32.PACK_B R141, R141 ;  /* 0x0000008dff8d723e */ /* 0x000fe400024050ff */
[----:B------:R-:W-:Y:S01]  /*9b40*/  F2FP.TF32.F32.PACK_B R11, R11 ;  /* 0x0000000bff0b723e */ /* 0x000fe200024050ff */
[----:B------:R-:W-:Y:S01]  /*9b50*/  @P4 STG.E desc[UR36][R6.64+0x364], R135 ;  /* 0x0003648706004986 */ /* 0x000fe2000c101924 */
[C---:B------:R-:W-:Y:S02]  /*9b60*/  ISETP.GT.AND P4, PT, R0.reuse, 0xe8, PT ;  /* 0x000000e80000780c */ /* 0x040fe40003f84270 */
[----:B------:R-:W-:Y:S01]  /*9b70*/  F2FP.TF32.F32.PACK_B R143, R143 ;  /* 0x0000008fff8f723e */ /* 0x000fe200024050ff */
[----:B------:R1:W-:Y:S01]  /*9b80*/  @P5 STG.E desc[UR36][R4.64+0x380], R13 ;  /* 0x0003800d04005986 */ /* 0x0003e2000c101924 */
[----:B------:R-:W-:Y:S02]  /*9b90*/  ISETP.GT.AND P5, PT, R0, 0xe9, PT ;  /* 0x000000e90000780c */ /* 0x000fe40003fa4270 */
[----:B------:R-:W-:Y:S01]  /*9ba0*/  F2FP.TF32.F32.PACK_B R145, R145 ;  /* 0x00000091ff91723e */ /* 0x000fe200024050ff */
[----:B------:R-:W-:Y:S01]  /*9bb0*/  @P3 STG.E desc[UR36][R4.64+0x384], R137 ;  /* 0x0003848904003986 */ /* 0x000fe2000c101924 */
[C---:B------:R-:W-:Y:S01]  /*9bc0*/  ISETP.GT.AND P3, PT, R3.reuse, 0x8, P2 ;  /* 0x000000080300780c */ /* 0x040fe20001764270 */
[----:B0-----:R-:W-:Y:S01]  /*9bd0*/  FMUL R9, R138, R154 ;  /* 0x0000009a8a097220 */ /* 0x001fe20000400000 */
[----:B------:R-:W-:-:S02]  /*9be0*/  ISETP.GT.AND P2, PT, R3, RZ, P4 ;  /* 0x000000ff0300720c */ /* 0x000fc40002744270 */
[C---:B------:R-:W-:Y:S02]  /*9bf0*/  ISETP.GT.AND P0, PT, R3.reuse, RZ, P5 ;  /* 0x000000ff0300720c */ /* 0x040fe40002f04270 */
[C---:B------:R-:W-:Y:S01]  /*9c00*/  ISETP.GT.AND P4, PT, R3.reuse, 0x8, P4 ;  /* 0x000000080300780c */ /* 0x040fe20002784270 */
[----:B-1----:R-:W-:Y:S01]  /*9c10*/  FMUL R13, R142, R154 ;  /* 0x0000009a8e0d7220 */ /* 0x002fe20000400000 */
[----:B------:R-:W-:Y:S02]  /*9c20*/  ISETP.GT.AND P5, PT, R3, 0x8, P5 ;  /* 0x000000080300780c */ /* 0x000fe40002fa4270 */
[----:B------:R-:W-:Y:S02]  /*9c30*/  F2FP.TF32.F32.PACK_B R9, R9 ;  /* 0x00000009ff09723e */ /* 0x000fe400024050ff */
[----:B------:R-:W-:Y:S02]  /*9c40*/  F2FP.TF32.F32.PACK_B R13, R13 ;  /* 0x0000000dff0d723e */ /* 0x000fe400024050ff */
[----:B------:R-:W-:Y:S01]  /*9c50*/  F2FP.TF32.F32.PACK_B R147, R147 ;  /* 0x00000093ff93723e */ /* 0x000fe200024050ff */
[----:B------:R0:W-:Y:S01]  /*9c60*/  @P1 STG.E desc[UR36][R6.64+0x380], R9 ;  /* 0x0003800906001986 */ /* 0x0001e2000c101924 */
[----:B------:R-:W-:-:S02]  /*9c70*/  ISETP.GT.AND P1, PT, R0, 0xf8, PT ;  /* 0x000000f80000780c */ /* 0x000fc40003f24270 */
        /* <DEDUP_REMOVED lines=8> */
[----:B0-----:R-:W-:Y:S01]  /*9d00*/  FMUL R9, R144, R154 ;  /* 0x0000009a90097220 */ /* 0x001fe20000400000 */
[----:B------:R-:W-:-:S02]  /*9d10*/  ISETP.GT.AND P0, PT, R0, 0xf9, PT ;  /* 0x000000f90000780c */ /* 0x000fc40003f04270 */
[----:B------:R0:W-:Y:S01]  /*9d20*/  @P4 STG.E desc[UR36][R6.64+0x3a0], R13 ;  /* 0x0003a00d06004986 */ /* 0x0001e2000c101924 */
[C---:B------:R-:W-:Y:S02]  /*9d30*/  ISETP.GT.AND P4, PT, R3.reuse, RZ, P2 ;  /* 0x000000ff0300720c */ /* 0x040fe40001784270 */
[----:B------:R-:W-:Y:S01]  /*9d40*/  F2FP.TF32.F32.PACK_B R9, R9 ;  /* 0x00000009ff09723e */ /* 0x000fe200024050ff */
[----:B------:R-:W-:Y:S01]  /*9d50*/  @P5 STG.E desc[UR36][R6.64+0x3a4], R143 ;  /* 0x0003a48f06005986 */ /* 0x000fe2000c101924 */
[C---:B------:R-:W-:Y:S01]  /*9d60*/  ISETP.GT.AND P5, PT, R3.reuse, RZ, P3 ;  /* 0x000000ff0300720c */ /* 0x040fe20001fa4270 */
[-C--:B-1----:R-:W-:Y:S01]  /*9d70*/  FMUL R11, R146, R154.reuse ;  /* 0x0000009a920b7220 */ /* 0x082fe20000400000 */
[C---:B------:R-:W-:Y:S02]  /*9d80*/  ISETP.GT.AND P3, PT, R3.reuse, 0x8, P3 ;  /* 0x000000080300780c */ /* 0x040fe40001f64270 */
[----:B------:R-:W-:Y:S02]  /*9d90*/  ISETP.GT.AND P2, PT, R3, 0x8, P2 ;  /* 0x000000080300780c */ /* 0x000fe40001744270 */
[----:B------:R-:W-:Y:S01]  /*9da0*/  F2FP.TF32.F32.PACK_B R11, R11 ;  /* 0x0000000bff0b723e */ /* 0x000fe200024050ff */
[----:B0-----:R-:W-:-:S05]  /*9db0*/  FMUL R13, R150, R154 ;  /* 0x0000009a960d7220 */ /* 0x001fca0000400000 */
[----:B------:R-:W-:Y:S01]  /*9dc0*/  F2FP.TF32.F32.PACK_B R13, R13 ;  /* 0x0000000dff0d723e */ /* 0x000fe200024050ff */
[----:B------:R-:W-:Y:S01]  /*9dd0*/  @P5 STG.E desc[UR36][R4.64+0x3c0], R9 ;  /* 0x0003c00904005986 */ /* 0x000fe2000c101924 */
[C---:B------:R-:W-:Y:S01]  /*9de0*/  ISETP.GT.AND P5, PT, R3.reuse, RZ, P1 ;  /* 0x000000ff0300720c */ /* 0x040fe20000fa4270 */
[----:B------:R-:W-:Y:S01]  /*9df0*/  @P3 IMAD.MOV.U32 R2, RZ, RZ, R6 ;  /* 0x000000ffff023224 */ /* 0x000fe200078e0006 */
[C---:B------:R-:W-:Y:S01]  /*9e00*/  ISETP.GT.AND P1, PT, R3.reuse, 0x8, P1 ;  /* 0x000000080300780c */ /* 0x040fe20000f24270 */
[----:B------:R-:W-:Y:S01]  /*9e10*/  @P4 STG.E desc[UR36][R4.64+0x3c4], R145 ;  /* 0x0003c49104004986 */ /* 0x000fe2000c101924 */
[C---:B------:R-:W-:Y:S02]  /*9e20*/  ISETP.GT.AND P4, PT, R3.reuse, RZ, P0 ;  /* 0x000000ff0300720c */ /* 0x040fe40000784270 */
[----:B------:R-:W-:Y:S01]  /*9e30*/  ISETP.GT.AND P0, PT, R3, 0x8, P0 ;  /* 0x000000080300780c */ /* 0x000fe20000704270 */
[----:B------:R-:W-:-:S05]  /*9e40*/  @P3 IMAD.MOV.U32 R3, RZ, RZ, R7 ;  /* 0x000000ffff033224 */ /* 0x000fca00078e0007 */
[----:B------:R0:W-:Y:S02]  /*9e50*/  @P3 STG.E desc[UR36][R2.64+0x3c0], R11 ;  /* 0x0003c00b02003986 */ /* 0x0001e4000c101924 */
[----:B0-----:R-:W-:Y:S02]  /*9e60*/  @P2 IMAD.MOV.U32 R2, RZ, RZ, R6 ;  /* 0x000000ffff022224 */ /* 0x001fe400078e0006 */
[----:B------:R-:W-:-:S05]  /*9e70*/  @P2 IMAD.MOV.U32 R3, RZ, RZ, R7 ;  /* 0x000000ffff032224 */ /* 0x000fca00078e0007 */
[----:B------:R0:W-:Y:S02]  /*9e80*/  @P2 STG.E desc[UR36][R2.64+0x3c4], R147 ;  /* 0x0003c49302002986 */ /* 0x0001e4000c101924 */
[----:B0-----:R-:W-:Y:S02]  /*9e90*/  @P5 IMAD.MOV.U32 R2, RZ, RZ, R4 ;  /* 0x000000ffff025224 */ /* 0x001fe400078e0004 */
[----:B------:R-:W-:-:S05]  /*9ea0*/  @P5 IMAD.MOV.U32 R3, RZ, RZ, R5 ;  /* 0x000000ffff035224 */ /* 0x000fca00078e0005 */
[----:B------:R0:W-:Y:S04]  /*9eb0*/  @P5 STG.E desc[UR36][R2.64+0x3e0], R15 ;  /* 0x0003e00f02005986 */ /* 0x0001e8000c101924 */
[----:B------:R1:W-:Y:S01]  /*9ec0*/  @P4 STG.E desc[UR36][R4.64+0x3e4], R149 ;  /* 0x0003e49504004986 */ /* 0x0003e2000c101924 */
[----:B0-----:R-:W-:Y:S02]  /*9ed0*/  @P1 IMAD.MOV.U32 R2, RZ, RZ, R6 ;  /* 0x000000ffff021224 */ /* 0x001fe400078e0006 */
[----:B------:R-:W-:-:S05]  /*9ee0*/  @P1 IMAD.MOV.U32 R3, RZ, RZ, R7 ;  /* 0x000000ffff031224 */ /* 0x000fca00078e0007 */
[----:B------:R1:W-:Y:S04]  /*9ef0*/  @P1 STG.E desc[UR36][R2.64+0x3e0], R13 ;  /* 0x0003e00d02001986 */ /* 0x0003e8000c101924 */
[----:B------:R1:W-:Y:S02]  /*9f00*/  @P0 STG.E desc[UR36][R6.64+0x3e4], R151 ;  /* 0x0003e49706000986 */ /* 0x0003e4000c101924 */
.L_x_290:
[----:B------:R-:W-:Y:S05]  /*9f10*/  BSYNC B0 ;  /* 0x0000000000007941 */ /* 0x000fea0003800000 */
.L_x_36:
[----:B-1----:R-:W2:Y:S01]  /*9f20*/  LDL.64 R2, [R1] ;  /* 0x0000000001027983 */ /* 0x002ea20000100a00 */
[----:B------:R-:W-:Y:S01]  /*9f30*/  ULDC.64 UR4, c[0x0][0x650] ;  /* 0x0001940000047ab9 */ /* 0x000fe20000000a00 */
[----:B------:R1:W-:Y:S01]  /*9f40*/  SYNCS.ARRIVE.TRANS64.A1T0 RZ, [R162+UR45], RZ ;  /* 0x000000ffa2ff79a7 */ /* 0x0003e2000810002d */
[----:B------:R-:W-:Y:S01]  /*9f50*/  PRMT R0, RZ, 0x7610, R0 ;  /* 0x00007610ff007816 */ /* 0x000fe20000000000 */
[----:B-----5:R-:W-:Y:S02]  /*9f60*/  IMAD.MOV.U32 R19, RZ, RZ, -0x1 ;  /* 0xffffffffff137424 */ /* 0x020fe400078e00ff */
[----:B------:R-:W-:Y:S01]  /*9f70*/  IMAD.MOV.U32 R22, RZ, RZ, -0x1 ;  /* 0xffffffffff167424 */ /* 0x000fe200078e00ff */
[----:B--2---:R-:W-:-:S04]  /*9f80*/  LEA R18, P0, R2, R18, 0x1 ;  /* 0x0000001202127211 */ /* 0x004fc800078008ff */
[----:B------:R-:W-:Y:S01]  /*9f90*/  LEA.HI.X R17, R2, R17, R23, 0x1, P0 ;  /* 0x0000001102117211 */ /* 0x000fe200000f0c17 */
[----:B------:R-:W-:Y:S01]  /*9fa0*/  IMAD.MOV.U32 R2, RZ, RZ, -0x1 ;  /* 0xffffffffff027424 */ /* 0x000fe200078e00ff */
[----:B------:R-:W-:-:S04]  /*9fb0*/  ISETP.GE.U32.AND P0, PT, R18, UR4, PT ;  /* 0x0000000412007c0c */ /* 0x000fc8000bf06070 */
[----:B------:R-:W-:-:S13]  /*9fc0*/  ISETP.GE.U32.AND.EX P0, PT, R17, UR5, PT, P0 ;  /* 0x0000000511007c0c */ /* 0x000fda000bf06100 */
[----:B-1----:R-:W-:Y:S05]  /*9fd0*/  @P0 BRA `(.L_x_291) ;  /* 0x0000000400700947 */ /* 0x002fea0003800000 */
[----:B---34-:R-:W1:Y:S01]  /*9fe0*/  S2R R10, SR_CTAID.X ;  /* 0x00000000000a7919 */ /* 0x018e620000002500 */
[----:B------:R-:W2:Y:S01]  /*9ff0*/  LDC.64 R8, c[0x0][0x628] ;  /* 0x00018a00ff087b82 */ /* 0x000ea20000000a00 */
[----:B------:R-:W-:Y:S01]  /*a000*/  ULDC UR4, c[0x0][0x150] ;  /* 0x0000540000047ab9 */ /* 0x000fe20000000800 */
[----:B------:R-:W-:Y:S01]  /*a010*/  IMAD.MOV.U32 R6, RZ, RZ, R18 ;  /* 0x000000ffff067224 */ /* 0x000fe200078e0012 */
[----:B------:R-:W3:Y:S01]  /*a020*/  S2R R20, SR_CTAID.Y ;  /* 0x0000000000147919 */ /* 0x000ee20000002600 */
[----:B0-----:R-:W-:-:S04]  /*a030*/  IMAD.MOV.U32 R7, RZ, RZ, R17 ;  /* 0x000000ffff077224 */ /* 0x001fc800078e0011 */
[----:B------:R-:W0:Y:S08]  /*a040*/  LDC R15, c[0x0][0x144] ;  /* 0x00005100ff0f7b82 */ /* 0x000e300000000800 */
[----:B------:R-:W4:Y:S08]  /*a050*/  LDC R0, c[0x0][0x630] ;  /* 0x00018c00ff007b82 */ /* 0x000f300000000800 */
[----:B------:R-:W0:Y:S01]  /*a060*/  LDC.64 R12, c[0x0][0x620] ;  /* 0x00018800ff0c7b82 */ /* 0x000e220000000a00 */
[----:B--2---:R-:W-:-:S04]  /*a070*/  ISETP.NE.U32.AND P0, PT, R8, RZ, PT ;  /* 0x000000ff0800720c */ /* 0x004fc80003f05070 */
[----:B------:R-:W-:Y:S02]  /*a080*/  ISETP.NE.AND.EX P0, PT, R9, RZ, PT, P0 ;  /* 0x000000ff0900720c */ /* 0x000fe40003f05300 */
[----:B-1----:R-:W-:-:S05]  /*a090*/  I2FP.F32.U32 R2, R10 ;  /* 0x0000000a00027245 */ /* 0x002fca0000201000 */
[----:B------:R-:W-:-:S04]  /*a0a0*/  FMUL R2, R2, UR4 ;  /* 0x0000000402027c20 */ /* 0x000fc80008400000 */
[----:B------:R1:W2:Y:S02]  /*a0b0*/  F2I.U32.TRUNC.NTZ R14, R2 ;  /* 0x00000002000e7305 */ /* 0x0002a4000020f000 */
[----:B---34-:R-:W-:Y:S05]  /*a0c0*/  @!P0 BRA `(.L_x_292) ;  /* 0x0000000000288947 */ /* 0x018fea0003800000 */
[----:B------:R-:W3:Y:S02]  /*a0d0*/  LDC R3, c[0x0][0x634] ;  /* 0x00018d00ff037b82 */ /* 0x000ee40000000800 */
[----:B---3--:R-:W-:-:S05]  /*a0e0*/  IADD3 R7, P0, R18, R3, RZ ;  /* 0x0000000312077210 */ /* 0x008fca0007f1e0ff */
[----:B------:R-:W-:-:S04]  /*a0f0*/  IMAD.X R11, RZ, RZ, R17, P0 ;  /* 0x000000ffff0b7224 */ /* 0x000fc800000e0611 */
[----:B-1----:R-:W-:-:S04]  /*a100*/  IMAD.WIDE.U32 R2, R11, R8, RZ ;  /* 0x000000080b027225 */ /* 0x002fc800078e00ff */
[----:B------:R-:W-:-:S04]  /*a110*/  IMAD.WIDE.U32 R4, P0, R7, R9, R2 ;  /* 0x0000000907047225 */ /* 0x000fc80007800002 */
[----:B------:R-:W-:-:S04]  /*a120*/  IMAD.WIDE.U32 R2, R7, R8, RZ ;  /* 0x0000000807027225 */ /* 0x000fc800078e00ff */
[----:B------:R-:W-:Y:S01]  /*a130*/  IMAD.X R7, RZ, RZ, RZ, P0 ;  /* 0x000000ffff077224 */ /* 0x000fe200000e06ff */
[----:B------:R-:W-:Y:S01]  /*a140*/  IADD3 RZ, P0, R3, R4, RZ ;  /* 0x0000000403ff7210 */ /* 0x000fe20007f1e0ff */
[----:B------:R-:W-:-:S04]  /*a150*/  IMAD.MOV.U32 R6, RZ, RZ, R5 ;  /* 0x000000ffff067224 */ /* 0x000fc800078e0005 */
[----:B------:R-:W-:-:S08]  /*a160*/  IMAD.WIDE.U32.X R6, R11, R9, R6, P0 ;  /* 0x000000090b067225 */ /* 0x000fd000000e0406 */
.L_x_292:
[----:B------:R-:W3:Y:S01]  /*a170*/  LDC.64 R26, c[0x0][0x640] ;  /* 0x00019000ff1a7b82 */ /* 0x000ee20000000a00 */
[-C--:B------:R-:W-:Y:S01]  /*a180*/  SHF.R.U64 R11, R6, R0.reuse, R7 ;  /* 0x00000000060b7219 */ /* 0x080fe20000001207 */
[----:B------:R-:W-:Y:S01]  /*a190*/  IMAD.MOV.U32 R19, RZ, RZ, R17 ;  /* 0x000000ffff137224 */ /* 0x000fe200078e0011 */
[----:B------:R-:W-:Y:S01]  /*a1a0*/  SHF.R.U32.HI R0, RZ, R0, R7 ;  /* 0x00000000ff007219 */ /* 0x000fe20000011607 */
[----:B--2---:R-:W-:Y:S01]  /*a1b0*/  IMAD.MOV R14, RZ, RZ, -R14 ;  /* 0x000000ffff0e7224 */ /* 0x004fe200078e0a0e */
[----:B------:R-:W-:Y:S01]  /*a1c0*/  IADD3 R5, P0, RZ, -R11, RZ ;  /* 0x8000000bff057210 */ /* 0x000fe20007f1e0ff */
[----:B------:R-:W-:Y:S01]  /*a1d0*/  ULDC UR4, c[0x0][0x154] ;  /* 0x0000550000047ab9 */ /* 0x000fe20000000800 */
[----:B------:R-:W-:Y:S01]  /*a1e0*/  IMAD.MOV.U32 R7, RZ, RZ, 0x1 ;  /* 0x00000001ff077424 */ /* 0x000fe200078e00ff */
[----:B------:R-:W2:Y:S01]  /*a1f0*/  LDC R4, c[0x0][0x618] ;  /* 0x00018600ff047b82 */ /* 0x000ea20000000800 */
[----:B0-----:R-:W-:Y:S02]  /*a200*/  IMAD R22, R15, R14, R10 ;  /* 0x0000000e0f167224 */ /* 0x001fe400078e020a */
[----:B------:R-:W-:-:S04]  /*a210*/  IMAD.X R3, RZ, RZ, ~R0, P0 ;  /* 0x000000ffff037224 */ /* 0x000fc800000e0e00 */
[-C--:B------:R-:W-:Y:S01]  /*a220*/  IMAD R0, R3, R12.reuse, RZ ;  /* 0x0000000c03007224 */ /* 0x080fe200078e02ff */
[----:B------:R-:W0:Y:S01]  /*a230*/  LDC R6, c[0x0][0x608] ;  /* 0x00018200ff067b82 */ /* 0x000e220000000800 */
[----:B-1----:R-:W-:-:S04]  /*a240*/  IMAD.WIDE.U32 R2, R5, R12, R18 ;  /* 0x0000000c05027225 */ /* 0x002fc800078e0012 */
[----:B------:R-:W-:Y:S01]  /*a250*/  IMAD R5, R5, R13, R0 ;  /* 0x0000000d05057224 */ /* 0x000fe200078e0200 */
[----:B------:R-:W-:Y:S02]  /*a260*/  I2FP.F32.U32 R0, R20 ;  /* 0x0000001400007245 */ /* 0x000fe40000201000 */
[----:B------:R-:W1:Y:S01]  /*a270*/  LDC R24, c[0x0][0x658] ;  /* 0x00019600ff187b82 */ /* 0x000e620000000800 */
[----:B------:R-:W-:Y:S01]  /*a280*/  IMAD.IADD R3, R3, 0x1, R5 ;  /* 0x0000000103037824 */ /* 0x000fe200078e0205 */
[----:B---3--:R-:W-:Y:S01]  /*a290*/  ISETP.NE.U32.AND P0, PT, R26, RZ, PT ;  /* 0x000000ff1a00720c */ /* 0x008fe20003f05070 */
[----:B------:R-:W-:Y:S01]  /*a2a0*/  FMUL R0, R0, UR4 ;  /* 0x0000000400007c20 */ /* 0x000fe20008400000 */
[----:B------:R-:W-:Y:S02]  /*a2b0*/  IMAD.MOV.U32 R5, RZ, RZ, -0x1 ;  /* 0xffffffffff057424 */ /* 0x000fe400078e00ff */
[----:B------:R-:W-:Y:S01]  /*a2c0*/  ISETP.NE.AND.EX P0, PT, R27, RZ, PT, P0 ;  /* 0x000000ff1b00720c */ /* 0x000fe20003f05300 */
[----:B------:R3:W4:Y:S01]  /*a2d0*/  F2I.U32.TRUNC.NTZ R12, R0 ;  /* 0x00000000000c7305 */ /* 0x000722000020f000 */
[----:B------:R-:W3:Y:S01]  /*a2e0*/  LDC R15, c[0x0][0x148] ;  /* 0x00005200ff0f7b82 */ /* 0x000ee20000000800 */
[----:B--2---:R-:W-:-:S02]  /*a2f0*/  SHF.R.U64 R10, R2, R4, R3 ;  /* 0x00000004020a7219 */ /* 0x004fc40000001203 */
[----:B------:R-:W-:-:S05]  /*a300*/  SHF.R.U32.HI R3, RZ, R4, R3 ;  /* 0x00000004ff037219 */ /* 0x000fca0000011603 */
[----:B------:R-:W2:Y:S01]  /*a310*/  LDC R14, c[0x0][0x600] ;  /* 0x00018000ff0e7b82 */ /* 0x000ea20000000800 */
[-CC-:B0-----:R-:W-:Y:S02]  /*a320*/  SHF.R.U64 R8, R10, R6.reuse, R3.reuse ;  /* 0x000000060a087219 */ /* 0x181fe40000001203 */
[----:B------:R-:W-:-:S05]  /*a330*/  SHF.R.U32.HI R3, RZ, R6, R3 ;  /* 0x00000006ff037219 */ /* 0x000fca0000011603 */
[----:B------:R-:W0:Y:S01]  /*a340*/  LDC R21, c[0x0][0x648] ;  /* 0x00019200ff157b82 */ /* 0x000e220000000800 */
[-CC-:B-1----:R-:W-:Y:S02]  /*a350*/  SHF.R.U64 R13, R8, R24.reuse, R3.reuse ;  /* 0x00000018080d7219 */ /* 0x182fe40000001203 */
[-C--:B------:R-:W-:Y:S02]  /*a360*/  SHF.L.U32 R5, R5, R24.reuse, RZ ;  /* 0x0000001805057219 */ /* 0x080fe400000006ff */
[-C--:B------:R-:W-:Y:S01]  /*a370*/  SHF.R.U32.HI R3, RZ, R24.reuse, R3 ;  /* 0x00000018ff037219 */ /* 0x080fe20000011603 */
[----:B------:R-:W-:Y:S01]  /*a380*/  IMAD.MOV.U32 R2, RZ, RZ, R13 ;  /* 0x000000ffff027224 */ /* 0x000fe200078e000d */
[----:B------:R-:W-:Y:S01]  /*a390*/  SHF.L.U32 R24, R7, R24, RZ ;  /* 0x0000001807187219 */ /* 0x000fe200000006ff */
[----:B------:R-:W1:Y:S01]  /*a3a0*/  LDC R25, c[0x0][0x638] ;  /* 0x00018e00ff197b82 */ /* 0x000e620000000800 */
[----:B------:R-:W-:-:S07]  /*a3b0*/  LOP3.LUT R19, RZ, R5, RZ, 0x33, !PT ;  /* 0x00000005ff137212 */ /* 0x000fce00078e33ff */
[----:B------:R-:W0:Y:S01]  /*a3c0*/  LDC R28, c[0x0][0x610] ;  /* 0x00018400ff1c7b82 */ /* 0x000e220000000800 */
[----:B----4-:R-:W-:Y:S05]  /*a3d0*/  @!P0 BRA `(.L_x_293) ;  /* 0x0000000000288947 */ /* 0x010fea0003800000 */
[----:B---3--:R-:W3:Y:S02]  /*a3e0*/  LDC R0, c[0x0][0x64c] ;  /* 0x00019300ff007b82 */ /* 0x008ee40000000800 */
[----:B---3--:R-:W-:-:S05]  /*a3f0*/  IADD3 R7, P0, R13, R0, RZ ;  /* 0x000000000d077210 */ /* 0x008fca0007f1e0ff */
        /* <DEDUP_REMOVED lines=8> */
.L_x_293:
[----:B------:R-:W4:Y:S01]  /*a480*/  LDC R4, c[0x0][0x65c] ;  /* 0x00019700ff047b82 */ /* 0x000f220000000800 */
[----:B0--3--:R-:W-:Y:S01]  /*a490*/  SHF.R.U64 R0, R2, R21, R3 ;  /* 0x0000001502007219 */ /* 0x009fe20000001203 */
[----:B--2---:R-:W-:Y:S01]  /*a4a0*/  VIADD R3, R14, 0xffffffff ;  /* 0xffffffff0e037836 */ /* 0x004fe20000000000 */
[----:B------:R-:W-:Y:S01]  /*a4b0*/  LOP3.LUT R19, R8, R19, RZ, 0xc0, !PT ;  /* 0x0000001308137212 */ /* 0x000fe200078ec0ff */
[----:B------:R-:W-:Y:S02]  /*a4c0*/  IMAD.MOV R12, RZ, RZ, -R12 ;  /* 0x000000ffff0c7224 */ /* 0x000fe400078e0a0c */
[----:B------:R-:W-:Y:S01]  /*a4d0*/  IMAD.MOV R2, RZ, RZ, -R0 ;  /* 0x000000ffff027224 */ /* 0x000fe200078e0a00 */
[----:B------:R-:W-:Y:S01]  /*a4e0*/  LOP3.LUT R3, R10, R3, RZ, 0xc0, !PT ;  /* 0x000000030a037212 */ /* 0x000fe200078ec0ff */
[----:B------:R-:W-:Y:S02]  /*a4f0*/  IMAD R19, R24, R0, R19 ;  /* 0x0000000018137224 */ /* 0x000fe400078e0213 */
[----:B-1----:R-:W-:-:S04]  /*a500*/  IMAD R0, R2, R25, R13 ;  /* 0x0000001902007224 */ /* 0x002fc800078e020d */
[----:B------:R-:W-:Y:S01]  /*a510*/  IMAD R2, R0, R14, R3 ;  /* 0x0000000e00027224 */ /* 0x000fe200078e0203 */
[----:B----4-:R-:W-:Y:S01]  /*a520*/  ISETP.NE.AND P0, PT, R4, 0x1, PT ;  /* 0x000000010400780c */ /* 0x010fe20003f05270 */
[----:B------:R-:W-:-:S05]  /*a530*/  IMAD.MOV.U32 R4, RZ, RZ, 0x1 ;  /* 0x00000001ff047424 */ /* 0x000fca00078e00ff */
[----:B------:R-:W-:-:S07]  /*a540*/  PRMT R0, R4, 0x7610, R0 ;  /* 0x0000761004007816 */ /* 0x000fce0000000000 */
[----:B------:R-:W-:-:S04]  /*a550*/  @P0 IMAD R22, R15, R12, R20 ;  /* 0x0000000c0f160224 */ /* 0x000fc800078e0214 */
[----:B------:R-:W-:-:S05]  /*a560*/  IMAD R19, R19, R28, R22 ;  /* 0x0000001c13137224 */ /* 0x000fca00078e0216 */
[----:B------:R-:W-:Y:S02]  /*a570*/  SEL R22, R2, R19, !P0 ;  /* 0x0000001302167207 */ /* 0x000fe40004000000 */
[----:B------:R-:W-:Y:S01]  /*a580*/  SEL R19, R19, R2, !P0 ;  /* 0x0000000213137207 */ /* 0x000fe20004000000 */
[----:B------:R-:W-:-:S07]  /*a590*/  IMAD.MOV.U32 R2, RZ, RZ, R11 ;  /* 0x000000ffff027224 */ /* 0x000fce00078e000b */
.L_x_291:
[----:B------:R-:W-:Y:S02]  /*a5a0*/  LOP3.LUT P0, RZ, R0, 0xff, RZ, 0xc0, !PT ;  /* 0x000000ff00ff7812 */ /* 0x000fe4000780c0ff */
[----:B------:R-:W-:-:S11]  /*a5b0*/  LOP3.LUT R177, R177, 0x1, RZ, 0x3c, !PT ;  /* 0x00000001b1b17812 */ /* 0x000fd600078e3cff */
[----:B------:R-:W-:Y:S05]  /*a5c0*/  @P0 BRA `(.L_x_294) ;  /* 0xffffff7000280947 */ /* 0x000fea000383ffff */
[----:B------:R-:W-:Y:S05]  /*a5d0*/  EXIT ;  /* 0x000000000000794d */ /* 0x000fea0003800000 */
.L_x_17:
[----:B------:R-:W-:-:S08]  /*a5e0*/  ISETP.NE.AND P0, PT, R5, RZ, PT ;  /* 0x000000ff0500720c */ /* 0x000fd00003f05270 */
[----:B0-----:R-:W0:-:S00]  /*a5f0*/  USETMAXREG.DEALLOC.CTAPOOL 0x28 ;  /* 0x00000028000079c8 */ /* 0x001e0000080e0500 */
[----:B------:R-:W-:Y:S05]  /*a600*/  @P0 EXIT ;  /* 0x000000000000094d */ /* 0x000fea0003800000 */
[----:B0-----:R-:W-:Y:S01]  /*a610*/  LOP3.LUT P0, RZ, R8, 0xff, RZ, 0xc0, !PT ;  /* 0x000000ff08ff7812 */ /* 0x001fe2000780c0ff */
[----:B------:R-:W-:Y:S02]  /*a620*/  IMAD.MOV.U32 R0, RZ, RZ, 0x1 ;  /* 0x00000001ff007424 */ /* 0x000fe400078e00ff */
[----:B------:R-:W-:-:S10]  /*a630*/  IMAD.MOV.U32 R7, RZ, RZ, RZ ;  /* 0x000000ffff077224 */ /* 0x000fd400078e00ff */
[----:B------:R-:W-:Y:S05]  /*a640*/  @!P0 BRA `(.L_x_295) ;  /* 0x0000000c00388947 */ /* 0x000fea0003800000 */
[----:B------:R-:W0:Y:S01]  /*a650*/  S2R R9, SR_CgaCtaId ;  /* 0x0000000000097919 */ /* 0x000e220000008800 */
[----:B------:R-:W-:Y:S01]  /*a660*/  LOP3.LUT P0, RZ, R4, 0x1f, RZ, 0xc0, !PT ;  /* 0x0000001f04ff7812 */ /* 0x000fe2000780c0ff */
[----:B------:R-:W-:Y:S01]  /*a670*/  ULDC UR5, c[0x0][0x658] ;  /* 0x0001960000057ab9 */ /* 0x000fe20000000800 */
[----:B------:R-:W-:Y:S01]  /*a680*/  UMOV UR6, 0xffffffff ;  /* 0xffffffff00067882 */ /* 0x000fe20000000000 */
[----:B------:R-:W-:Y:S01]  /*a690*/  BSSY B0, `(.L_x_295) ;  /* 0x00000c9000007945 */ /* 0x000fe20003800000 */
[----:B------:R-:W-:Y:S01]  /*a6a0*/  USHF.L.U32 UR6, UR6, UR5, URZ ;  /* 0x0000000506067299 */ /* 0x000fe2000800063f */
[C---:B------:R-:W-:Y:S01]  /*a6b0*/  ISETP.NE.AND P2, PT, R3.reuse, RZ, PT ;  /* 0x000000ff0300720c */ /* 0x040fe20003f45270 */
[----:B------:R-:W-:Y:S01]  /*a6c0*/  IMAD.MOV.U32 R8, RZ, RZ, 0x1 ;  /* 0x00000001ff087424 */ /* 0x000fe200078e00ff */
[----:B------:R-:W-:Y:S01]  /*a6d0*/  ISETP.NE.OR P0, PT, R3, RZ, !P0 ;  /* 0x000000ff0300720c */ /* 0x000fe20004705670 */
[----:B------:R-:W-:Y:S01]  /*a6e0*/  IMAD.MOV.U32 R0, RZ, RZ, 0x1 ;  /* 0x00000001ff007424 */ /* 0x000fe200078e00ff */
[----:B------:R-:W-:Y:S01]  /*a6f0*/  LOP3.LUT R6, R16, 0x2, RZ, 0xfc, !PT ;  /* 0x0000000210067812 */ /* 0x000fe200078efcff */
[----:B------:R-:W-:Y:S01]  /*a700*/  IMAD.MOV.U32 R7, RZ, RZ, RZ ;  /* 0x000000ffff077224 */ /* 0x000fe200078e00ff */
[----:B------:R-:W-:Y:S01]  /*a710*/  ULDC UR4, c[0x0][0x600] ;  /* 0x0001800000047ab9 */ /* 0x000fe20000000800 */
[----:B------:R-:W-:Y:S01]  /*a720*/  UMOV UR7, 0x1 ;  /* 0x0000000100077882 */ /* 0x000fe20000000000 */
[----:B------:R-:W-:-:S02]  /*a730*/  UIADD3 UR19, UR40, 0x1, URZ ;  /* 0x0000000128137890 */ /* 0x000fc4000fffe03f */
[----:B------:R-:W-:Y:S02]  /*a740*/  UIADD3 UR15, UR4, -0x1, URZ ;  /* 0xffffffff040f7890 */ /* 0x000fe4000fffe03f */
[----:B------:R-:W-:Y:S02]  /*a750*/  USHF.L.U32 UR17, UR7, UR5, URZ ;  /* 0x0000000507117299 */ /* 0x000fe4000800063f */
[----:B------:R-:W-:Y:S01]  /*a760*/  ULOP3.LUT UR16, URZ, UR6, URZ, 0x33, !UPT ;  /* 0x000000063f107292 */ /* 0x000fe2000f8e333f */
[----:B------:R-:W-:Y:S01]  /*a770*/  ULDC.64 UR20, c[0x0][0x198] ;  /* 0x0000660000147ab9 */ /* 0x000fe20000000a00 */
[C---:B0-----:R-:W-:Y:S02]  /*a780*/  IMAD.SHL.U32 R10, R9.reuse, 0x80, RZ ;  /* 0x00000080090a7824 */ /* 0x041fe400078e00ff */
[----:B------:R-:W-:-:S03]  /*a790*/  IMAD.SHL.U32 R9, R9, 0x1000, RZ ;  /* 0x0000100009097824 */ /* 0x000fc600078e00ff */
[----:B------:R-:W-:-:S07]  /*a7a0*/  LOP3.LUT R10, R10, 0x80, RZ, 0xc0, !PT ;  /* 0x000000800a0a7812 */ /* 0x000fce00078ec0ff */
.L_x_307:
[----:B------:R-:W-:-:S03]  /*a7b0*/  UMOV UR4, 0xffffffff ;  /* 0xffffffff00047882 */ /* 0x000fc60000000000 */
[----:B------:R-:W-:Y:S05]  /*a7c0*/  BRA.DIV UR4, `(.L_x_296) ;  /* 0x0000000e04c87947 */ /* 0x000fea000b800000 */
[----:B------:R-:W-:-:S13]  /*a7d0*/  ELECT P6, URZ, PT ;  /* 0x00000000003f782f */ /* 0x000fda00038c0000 */
.L_x_319:
[----:B------:R-:W0:Y:S01]  /*a7e0*/  LDC R3, c[0x0][0x28c] ;  /* 0x0000a300ff037b82 */ /* 0x000e220000000800 */
[----:B------:R-:W-:Y:S01]  /*a7f0*/  BSSY B1, `(.L_x_297) ;  /* 0x0000039000017945 */ /* 0x000fe20003800000 */
[----:B0-----:R-:W-:-:S13]  /*a800*/  ISETP.LT.OR P6, PT, R3, 0x1, !P6 ;  /* 0x000000010300780c */ /* 0x001fda00077c1670 */
[----:B------:R-:W-:Y:S05]  /*a810*/  @P6 BRA `(.L_x_298) ;  /* 0x0000000000d86947 */ /* 0x000fea0003800000 */
[----:B------:R-:W-:Y:S02]  /*a820*/  IMAD R22, R22, 0x100, R10 ;  /* 0x0000010016167824 */ /* 0x000fe400078e020a */
[----:B------:R-:W-:Y:S02]  /*a830*/  IMAD.SHL.U32 R19, R19, 0x40, RZ ;  /* 0x0000004013137824 */ /* 0x000fe400078e00ff */
[----:B------:R-:W-:Y:S02]  /*a840*/  IMAD.MOV.U32 R15, RZ, RZ, RZ ;  /* 0x000000ffff0f7224 */ /* 0x000fe400078e00ff */
[----:B------:R-:W-:Y:S02]  /*a850*/  IMAD.U32 R20, RZ, RZ, UR19 ;  /* 0x00000013ff147e24 */ /* 0x000fe4000f8e00ff */
[----:B------:R-:W-:Y:S02]  /*a860*/  IMAD.MOV.U32 R3, RZ, RZ, R0 ;  /* 0x000000ffff037224 */ /* 0x000fe400078e0000 */
[----:B------:R-:W-:-:S07]  /*a870*/  IMAD.MOV.U32 R4, RZ, RZ, R7 ;  /* 0x000000ffff047224 */ /* 0x000fce00078e0007 */
.L_x_302:
[----:B------:R-:W0:Y:S01]  /*a880*/  S2R R12, SR_CgaCtaId ;  /* 0x00000000000c7919 */ /* 0x000e220000008800 */
[----:B------:R-:W-:Y:S01]  /*a890*/  MOV R5, 0x400 ;  /* 0x0000040000057802 */ /* 0x000fe20000000f00 */
[----:B------:R-:W1:Y:S03]  /*a8a0*/  @!P2 LDC R11, c[0x0][0x500] ;  /* 0x00014000ff0bab82 */ /* 0x000e660000000800 */
[----:B0-----:R-:W-:Y:S02]  /*a8b0*/  LEA R13, R12, R5, 0x18 ;  /* 0x000000050c0d7211 */ /* 0x001fe400078ec0ff */
[----:B------:R-:W-:-:S03]  /*a8c0*/  SHF.L.U32 R5, R3, 0x1f, RZ ;  /* 0x0000001f03057819 */ /* 0x000fc600000006ff */
[----:B------:R-:W-:-:S04]  /*a8d0*/  IMAD R14, R4, 0x8, R13 ;  /* 0x00000008040e7824 */ /* 0x000fc800078e020d */
[----:B------:R-:W0:Y:S02]  /*a8e0*/  SYNCS.PHASECHK.TRANS64.TRYWAIT P1, [R14+URZ+0x18], R5 ;  /* 0x000018050e0075a7 */ /* 0x000e24000802017f */
[----:B01----:R-:W-:Y:S05]  /*a8f0*/  @!P1 BRA `(.L_x_299) ;  /* 0x0000000c009c9947 */ /* 0x003fea0003800000 */
.L_x_320:
[----:B0-----:R-:W-:Y:S01]  /*a900*/  PRMT R5, R6, 0x9910, RZ ;  /* 0x0000991006057816 */ /* 0x001fe200000000ff */
[----:B------:R0:W-:Y:S03]  /*a910*/  @!P2 SYNCS.ARRIVE.TRANS64 RZ, [R14+URZ], R11 ;  /* 0x0000000b0effa9a7 */ /* 0x0001e6000800003f */
[----:B------:R-:W-:-:S13]  /*a920*/  ISETP.NE.AND P1, PT, R5, 0x2, PT ;  /* 0x000000020500780c */ /* 0x000fda0003f25270 */
[----:B0-----:R-:W-:Y:S05]  /*a930*/  @P1 BRA `(.L_x_300) ;  /* 0x0000000000041947 */ /* 0x001fea0003800000 */
[----:B------:R-:W-:Y:S01]  /*a940*/  BPT.TRAP 0x1 ;  /* 0x000000040000795c */ /* 0x000fe20000300000 */
.L_x_300:
[----:B------:R-:W-:Y:S05]  /*a950*/  @P0 BRA `(.L_x_301) ;  /* 0x0000000000040947 */ /* 0x000fea0003800000 */
[----:B------:R-:W-:Y:S01]  /*a960*/  BPT.TRAP 0x1 ;  /* 0x000000040000795c */ /* 0x000fe20000300000 */
.L_x_301:
[----:B------:R-:W-:Y:S01]  /*a970*/  IMAD.SHL.U32 R12, R4, 0x2000, RZ ;  /* 0x00002000040c7824 */ /* 0x000fe200078e00ff */
[----:B------:R-:W-:Y:S01]  /*a980*/  R2UR UR9, R14 ;  /* 0x000000000e0972ca */ /* 0x000fe200000e0000 */
[----:B------:R-:W-:Y:S01]  /*a990*/  VIADD R20, R20, 0xffffffff ;  /* 0xffffffff14147836 */ /* 0x000fe20000000000 */
[----:B------:R-:W-:Y:S01]  /*a9a0*/  R2UR UR11, R19 ;  /* 0x00000000130b72ca */ /* 0x000fe200000e0000 */
[----:B------:R-:W-:Y:S01]  /*a9b0*/  UIADD3 UR4, UP0, UR20, 0xf0, URZ ;  /* 0x000000f014047890 */ /* 0x000fe2000ff1e03f */
[----:B------:R-:W-:Y:S01]  /*a9c0*/  LOP3.LUT R5, R12, 0x1000, R9, 0xf8, !PT ;  /* 0x000010000c057812 */ /* 0x000fe200078ef809 */
[----:B------:R-:W-:Y:S01]  /*a9d0*/  UIADD3 UR22, UP1, UR20, 0x1f0, URZ ;  /* 0x000001f014167890 */ /* 0x000fe2000ff3e03f */
[----:B------:R-:W-:Y:S01]  /*a9e0*/  IADD3 R12, R13, 0x100, R12 ;  /* 0x000001000d0c7810 */ /* 0x000fe20007ffe00c */
[----:B------:R-:W-:Y:S01]  /*a9f0*/  UIADD3.X UR5, URZ, UR21, URZ, UP0, !UPT ;  /* 0x000000153f057290 */ /* 0x000fe200087fe43f */
[----:B------:R-:W-:Y:S01]  /*aa00*/  R2UR UR10, R15 ;  /* 0x000000000f0a72ca */ /* 0x000fe200000e0000 */
[----:B------:R-:W-:Y:S01]  /*aa10*/  IMAD R5, R5, 0x4, R13 ;  /* 0x0000000405057824 */ /* 0x000fe200078e020d */
[----:B------:R-:W-:Y:S01]  /*aa20*/  R2UR UR13, R12 ;  /* 0x000000000c0d72ca */ /* 0x000fe200000e0000 */
[----:B------:R-:W-:Y:S01]  /*aa30*/  VIADD R4, R4, 0x1 ;  /* 0x0000000104047836 */ /* 0x000fe20000000000 */
[----:B------:R-:W-:Y:S01]  /*aa40*/  R2UR UR12, R2 ;  /* 0x00000000020c72ca */ /* 0x000fe200000e0000 */
[----:B------:R-:W-:Y:S01]  /*aa50*/  UIADD3.X UR23, URZ, UR21, URZ, UP1, !UPT ;  /* 0x000000153f177290 */ /* 0x000fe20008ffe43f */
[----:B------:R-:W-:Y:S01]  /*aa60*/  R2UR UR8, R5 ;  /* 0x00000000050872ca */ /* 0x000fe200000e0000 */
[----:B------:R-:W-:Y:S01]  /*aa70*/  UMOV UR6, 0x0 ;  /* 0x0000000000067882 */ /* 0x000fe20000000000 */
[----:B------:R-:W-:Y:S01]  /*aa80*/  R2UR UR18, R22 ;  /* 0x00000000161272ca */ /* 0x000fe200000e0000 */
[----:B------:R-:W-:Y:S01]  /*aa90*/  UMOV UR7, 0x10000000 ;  /* 0x1000000000077882 */ /* 0x000fe20000000000 */
[----:B------:R-:W-:Y:S01]  /*aaa0*/  ISETP.GT.AND P3, PT, R20, 0x1, PT ;  /* 0x000000011400780c */ /* 0x000fe20003f64270 */
[----:B------:R-:W-:Y:S01]  /*aab0*/  UMOV UR24, 0x30000 ;  /* 0x0003000000187882 */ /* 0x000fe20000000000 */
[----:B------:R-:W-:Y:S01]  /*aac0*/  ISETP.NE.AND P1, PT, R4, 0x3, PT ;  /* 0x000000030400780c */ /* 0x000fe20003f25270 */
[----:B------:R-:W-:-:S03]  /*aad0*/  VIADD R15, R15, 0x20 ;  /* 0x000000200f0f7836 */ /* 0x000fc60000000000 */
[----:B------:R-:W-:Y:S02]  /*aae0*/  SEL R12, RZ, 0x1, P1 ;  /* 0x00000001ff0c7807 */ /* 0x000fe40000800000 */
[----:B------:R-:W-:Y:S01]  /*aaf0*/  SEL R4, R4, RZ, P1 ;  /* 0x000000ff04047207 */ /* 0x000fe20000800000 */
[----:B------:R-:W-:Y:S01]  /*ab00*/  UIADD3 UR14, UR8, 0x6100, URZ ;  /* 0x00006100080e7890 */ /* 0x000fe2000fffe03f */
[----:B------:R-:W-:Y:S02]  /*ab10*/  LOP3.LUT R3, R3, R12, RZ, 0x3c, !PT ;  /* 0x0000000c03037212 */ /* 0x000fe400078e3cff */
[----:B------:R-:W-:Y:S02]  /*ab20*/  UMOV UR8, UR13 ;  /* 0x0000000d00087c82 */ /* 0x000fe40008000000 */
[----:B------:R0:W-:Y:S02]  /*ab30*/  UTMALDG.3D [UR8], [UR4], desc[UR6] ;  /* 0x00000608040075b4 */ /* 0x0001e40008011000 */
[----:B0-----:R-:W-:Y:S01]  /*ab40*/  UMOV UR8, UR14 ;  /* 0x0000000e00087c82 */ /* 0x001fe20008000000 */
[----:B------:R-:W-:-:S02]  /*ab50*/  UMOV UR11, UR18 ;  /* 0x00000012000b7c82 */ /* 0x000fc40008000000 */
[----:B------:R0:W-:Y:S02]  /*ab60*/  UTMALDG.3D.MULTICAST [UR8], [UR22], UR24, desc[UR6] ;  /* 0x00000608160073b4 */ /* 0x0001e40008011818 */
[----:B0-----:R-:W-:Y:S05]  /*ab70*/  @P3 BRA `(.L_x_302) ;  /* 0xfffffffc00403947 */ /* 0x001fea000383ffff */
.L_x_298:
[----:B------:R-:W-:Y:S05]  /*ab80*/  BSYNC B1 ;  /* 0x0000000000017941 */ /* 0x000fea0003800000 */
.L_x_297:
[----:B------:R-:W2:Y:S01]  /*ab90*/  LDL.64 R12, [R1] ;  /* 0x00000000010c7983 */ /* 0x000ea20000100a00 */
[----:B------:R-:W-:Y:S01]  /*aba0*/  LOP3.LUT P4, RZ, R8, 0xff, RZ, 0xc0, !PT ;  /* 0x000000ff08ff7812 */ /* 0x000fe2000788c0ff */
[----:B------:R-:W-:Y:S01]  /*abb0*/  VIADD R4, R7, UR40 ;  /* 0x0000002807047c36 */ /* 0x000fe20008000000 */
[----:B------:R-:W-:Y:S01]  /*abc0*/  ULDC.64 UR4, c[0x0][0x650] ;  /* 0x0001940000047ab9 */ /* 0x000fe20000000a00 */
[----:B------:R-:W-:Y:S01]  /*abd0*/  IMAD.U32 R7, RZ, RZ, UR40 ;  /* 0x00000028ff077e24 */ /* 0x000fe2000f8e00ff */
[----:B------:R-:W-:Y:S01]  /*abe0*/  UISETP.GE.U32.AND UP0, UPT, UR40, 0x3, UPT ;  /* 0x000000032800788c */ /* 0x000fe2000bf06070 */
[----:B------:R-:W-:Y:S01]  /*abf0*/  BSSY B1, `(.L_x_303) ;  /* 0x0000070000017945 */ /* 0x000fe20003800000 */
[----:B------:R-:W-:Y:S01]  /*ac00*/  ISETP.GT.U32.AND P1, PT, R4, 0x2, PT ;  /* 0x000000020400780c */ /* 0x000fe20003f24070 */
[----:B------:R-:W-:Y:S01]  /*ac10*/  IMAD.MOV.U32 R19, RZ, RZ, -0x1 ;  /* 0xffffffffff137424 */ /* 0x000fe200078e00ff */
[----:B------:R-:W-:Y:S01]  /*ac20*/  PRMT R8, RZ, 0x7610, R8 ;  /* 0x00007610ff087816 */ /* 0x000fe20000000008 */
[----:B------:R-:W-:Y:S01]  /*ac30*/  IMAD.MOV.U32 R22, RZ, RZ, -0x1 ;  /* 0xffffffffff167424 */ /* 0x000fe200078e00ff */
[----:B------:R-:W-:-:S02]  /*ac40*/  ISETP.LT.U32.AND P1, PT, R7, 0x3, P1 ;  /* 0x000000030700780c */ /* 0x000fc40000f21070 */
[----:B------:R-:W-:Y:S01]  /*ac50*/  PLOP3.LUT P3, PT, PT, PT, UP0, 0x80, 0x0 ;  /* 0x000000000000781c */ /* 0x000fe20003f6f008 */
[----:B------:R-:W0:Y:S01]  /*ac60*/  @P4 S2R R3, SR_CgaCtaId ;  /* 0x0000000000034919 */ /* 0x000e220000008800 */
[----:B------:R-:W-:-:S04]  /*ac70*/  @P4 MOV R2, 0x400 ;  /* 0x0000040000024802 */ /* 0x000fc80000000f00 */
[----:B0-----:R-:W-:Y:S01]  /*ac80*/  @P4 LEA R5, R3, R2, 0x18 ;  /* 0x0000000203054211 */ /* 0x001fe200078ec0ff */
[----:B------:R-:W-:-:S03]  /*ac90*/  IMAD.WIDE.U32 R2, R4, -0x55555555, RZ ;  /* 0xaaaaaaab04027825 */ /* 0x000fc600078e00ff */
[----:B------:R0:W-:Y:S01]  /*aca0*/  @P4 SYNCS.ARRIVE.TRANS64.A1T0 RZ, [R5+URZ+0x68], RZ ;  /* 0x000068ff05ff49a7 */ /* 0x0001e2000810003f */
[----:B------:R-:W-:Y:S01]  /*acb0*/  IMAD.MOV.U32 R2, RZ, RZ, -0x1 ;  /* 0xffffffffff027424 */ /* 0x000fe200078e00ff */
[----:B0-----:R-:W-:Y:S02]  /*acc0*/  SHF.R.U32.HI R5, RZ, 0x1, R3 ;  /* 0x00000001ff057819 */ /* 0x001fe40000011603 */
[----:B------:R-:W-:-:S03]  /*acd0*/  SEL R3, RZ, 0x1, !P1 ;  /* 0x00000001ff037807 */ /* 0x000fc60004800000 */
[----:B------:R-:W-:Y:S01]  /*ace0*/  IMAD R7, R5, -0x3, R4 ;  /* 0xfffffffd05077824 */ /* 0x000fe200078e0204 */
[----:B------:R-:W-:Y:S02]  /*acf0*/  LOP3.LUT R0, R0, R3, RZ, 0x3c, !PT ;  /* 0x0000000300007212 */ /* 0x000fe400078e3cff */
[----:B------:R-:W-:Y:S02]  /*ad00*/  PRMT R3, RZ, 0x7610, R3 ;  /* 0x00007610ff037816 */ /* 0x000fe40000000003 */
[----:B------:R-:W-:Y:S02]  /*ad10*/  @P3 LOP3.LUT R0, R0, 0x1, R5, 0x78, !PT ;  /* 0x0000000100003812 */ /* 0x000fe400078e7805 */
[----:B--2---:R-:W-:-:S04]  /*ad20*/  IADD3 R18, P4, R18, R12, RZ ;  /* 0x0000000c12127210 */ /* 0x004fc80007f9e0ff */
[----:B------:R-:W-:Y:S01]  /*ad30*/  ISETP.GE.U32.AND P1, PT, R18, UR4, PT ;  /* 0x0000000412007c0c */ /* 0x000fe2000bf26070 */
[----:B------:R-:W-:-:S05]  /*ad40*/  IMAD.X R17, R17, 0x1, R23, P4 ;  /* 0x0000000111117824 */ /* 0x000fca00020e0617 */
[----:B------:R-:W-:-:S13]  /*ad50*/  ISETP.GE.U32.AND.EX P1, PT, R17, UR5, PT, P1 ;  /* 0x0000000511007c0c */ /* 0x000fda000bf26110 */
[----:B------:R-:W-:Y:S05]  /*ad60*/  @P1 BRA `(.L_x_304) ;  /* 0x0000000400601947 */ /* 0x000fea0003800000 */
[----:B------:R-:W0:Y:S01]  /*ad70*/  S2R R12, SR_CTAID.X ;  /* 0x00000000000c7919 */ /* 0x000e220000002500 */
[----:B------:R-:W-:Y:S01]  /*ad80*/  ULDC.64 UR4, c[0x0][0x628] ;  /* 0x00018a0000047ab9 */ /* 0x000fe20000000a00 */
[----:B------:R-:W-:Y:S01]  /*ad90*/  ULDC UR7, c[0x0][0x630] ;  /* 0x00018c0000077ab9 */ /* 0x000fe20000000800 */
[----:B------:R-:W-:Y:S01]  /*ada0*/  ISETP.NE.U32.AND P1, PT, RZ, UR4, PT ;  /* 0x00000004ff007c0c */ /* 0x000fe2000bf25070 */
[----:B------:R-:W1:Y:S01]  /*adb0*/  S2R R13, SR_CTAID.Y ;  /* 0x00000000000d7919 */ /* 0x000e620000002600 */
[----:B------:R-:W-:Y:S01]  /*adc0*/  ULDC UR8, c[0x0][0x150] ;  /* 0x0000540000087ab9 */ /* 0x000fe20000000800 */
[----:B------:R-:W-:Y:S01]  /*add0*/  IMAD.MOV.U32 R2, RZ, RZ, R18 ;  /* 0x000000ffff027224 */ /* 0x000fe200078e0012 */
[----:B------:R-:W-:Y:S01]  /*ade0*/  ISETP.NE.AND.EX P1, PT, RZ, UR5, PT, P1 ;  /* 0x00000005ff007c0c */ /* 0x000fe2000bf25310 */
[----:B------:R-:W-:Y:S01]  /*adf0*/  IMAD.MOV.U32 R3, RZ, RZ, R17 ;  /* 0x000000ffff037224 */ /* 0x000fe200078e0011 */
[----:B0-----:R-:W-:-:S11]  /*ae00*/  I2FP.F32.U32 R14, R12 ;  /* 0x0000000c000e7245 */ /* 0x001fd60000201000 */
[----:B------:R-:W-:Y:S05]  /*ae10*/  @!P1 BRA `(.L_x_305) ;  /* 0x0000000000289947 */ /* 0x000fea0003800000 */
[----:B------:R-:W-:Y:S02]  /*ae20*/  ULDC UR6, c[0x0][0x634] ;  /* 0x00018d0000067ab9 */ /* 0x000fe40000000800 */
[----:B------:R-:W-:-:S05]  /*ae30*/  IADD3 R3, P1, R18, UR6, RZ ;  /* 0x0000000612037c10 */ /* 0x000fca000ff3e0ff */
[----:B------:R-:W-:-:S04]  /*ae40*/  IMAD.X R11, RZ, RZ, R17, P1 ;  /* 0x000000ffff0b7224 */ /* 0x000fc800008e0611 */
[----:B------:R-:W-:-:S04]  /*ae50*/  IMAD.WIDE.U32 R4, R11, UR4, RZ ;  /* 0x000000040b047c25 */ /* 0x000fc8000f8e00ff */
[----:B------:R-:W-:-:S04]  /*ae60*/  IMAD.WIDE.U32 R4, P1, R3, UR5, R4 ;  /* 0x0000000503047c25 */ /* 0x000fc8000f820004 */
[----:B------:R-:W-:-:S04]  /*ae70*/  IMAD.WIDE.U32 R2, R3, UR4, RZ ;  /* 0x0000000403027c25 */ /* 0x000fc8000f8e00ff */
[----:B------:R-:W-:Y:S01]  /*ae80*/  IMAD.MOV.U32 R2, RZ, RZ, R5 ;  /* 0x000000ffff027224 */ /* 0x000fe200078e0005 */
[----:B------:R-:W-:Y:S01]  /*ae90*/  IADD3 RZ, P3, R3, R4, RZ ;  /* 0x0000000403ff7210 */ /* 0x000fe20007f7e0ff */
[----:B------:R-:W-:-:S04]  /*aea0*/  IMAD.X R3, RZ, RZ, RZ, P1 ;  /* 0x000000ffff037224 */ /* 0x000fc800008e06ff */
[----:B------:R-:W-:-:S08]  /*aeb0*/  IMAD.WIDE.U32.X R2, R11, UR5, R2, P3 ;  /* 0x000000050b027c25 */ /* 0x000fd000098e0402 */
.L_x_305:
[----:B------:R-:W0:Y:S01]  /*aec0*/  LDC R21, c[0x0][0x65c] ;  /* 0x00019700ff157b82 */ /* 0x000e220000000800 */
[--C-:B------:R-:W-:Y:S01]  /*aed0*/  SHF.R.U64 R11, R2, UR7, R3.reuse ;  /* 0x00000007020b7c19 */ /* 0x100fe20008001203 */
[----:B------:R-:W-:Y:S01]  /*aee0*/  FMUL R14, R14, UR8 ;  /* 0x000000080e0e7c20 */ /* 0x000fe20008400000 */
[----:B------:R-:W-:Y:S01]  /*aef0*/  SHF.R.U32.HI R2, RZ, UR7, R3 ;  /* 0x00000007ff027c19 */ /* 0x000fe20008011603 */
[----:B------:R-:W-:Y:S01]  /*af00*/  ULDC UR6, c[0x0][0x154] ;  /* 0x0000550000067ab9 */ /* 0x000fe20000000800 */
[----:B------:R-:W-:Y:S01]  /*af10*/  IADD3 R15, P1, RZ, -R11, RZ ;  /* 0x8000000bff0f7210 */ /* 0x000fe20007f3e0ff */
[----:B------:R-:W-:Y:S01]  /*af20*/  ULDC.64 UR4, c[0x0][0x620] ;  /* 0x0001880000047ab9 */ /* 0x000fe20000000a00 */
[----:B-1----:R-:W-:Y:S01]  /*af30*/  I2FP.F32.U32 R3, R13 ;  /* 0x0000000d00037245 */ /* 0x002fe20000201000 */
[----:B------:R-:W1:Y:S01]  /*af40*/  LDC R19, c[0x0][0x144] ;  /* 0x00005100ff137b82 */ /* 0x000e620000000800 */
[----:B------:R-:W2:Y:S01]  /*af50*/  F2I.U32.TRUNC.NTZ R14, R14 ;  /* 0x0000000e000e7305 */ /* 0x000ea2000020f000 */
[----:B------:R-:W-:-:S02]  /*af60*/  IMAD.X R2, RZ, RZ, ~R2, P1 ;  /* 0x000000ffff027224 */ /* 0x000fc400008e0e02 */
[----:B------:R-:W-:Y:S01]  /*af70*/  FMUL R4, R3, UR6 ;  /* 0x0000000603047c20 */ /* 0x000fe20008400000 */
[----:B------:R-:W-:Y:S01]  /*af80*/  IMAD.MOV.U32 R3, RZ, RZ, R17 ;  /* 0x000000ffff037224 */ /* 0x000fe200078e0011 */
[----:B------:R-:W-:Y:S01]  /*af90*/  ULDC.64 UR6, c[0x0][0x640] ;  /* 0x0001900000067ab9 */ /* 0x000fe20000000a00 */
[----:B------:R-:W-:Y:S01]  /*afa0*/  IMAD R2, R2, UR4, RZ ;  /* 0x0000000402027c24 */ /* 0x000fe2000f8e02ff */
[----:B------:R-:W3:Y:S01]  /*afb0*/  LDC R20, c[0x0][0x148] ;  /* 0x00005200ff147b82 */ /* 0x000ee20000000800 */
[----:B------:R-:W-:Y:S01]  /*afc0*/  ISETP.NE.U32.AND P1, PT, RZ, UR6, PT ;  /* 0x00000006ff007c0c */ /* 0x000fe2000bf25070 */
[----:B------:R-:W4:Y:S01]  /*afd0*/  F2I.U32.TRUNC.NTZ R4, R4 ;  /* 0x0000000400047305 */ /* 0x000f22000020f000 */
[----:B------:R-:W-:Y:S02]  /*afe0*/  IMAD R5, R15, UR5, R2 ;  /* 0x000000050f057c24 */ /* 0x000fe4000f8e0202 */
[----:B------:R-:W-:Y:S01]  /*aff0*/  IMAD.MOV.U32 R2, RZ, RZ, R18 ;  /* 0x000000ffff027224 */ /* 0x000fe200078e0012 */
[----:B------:R-:W-:-:S02]  /*b000*/  ISETP.NE.AND.EX P1, PT, RZ, UR7, PT, P1 ;  /* 0x00000007ff007c0c */ /* 0x000fc4000bf25310 */
[----:B0-----:R-:W-:Y:S01]  /*b010*/  ISETP.NE.AND P4, PT, R21, 0x1, PT ;  /* 0x000000011500780c */ /* 0x001fe20003f85270 */
[----:B------:R-:W-:Y:S01]  /*b020*/  IMAD.WIDE.U32 R2, R15, UR4, R2 ;  /* 0x000000040f027c25 */ /* 0x000fe2000f8e0002 */
[----:B------:R-:W-:-:S03]  /*b030*/  ULDC UR4, c[0x0][0x618] ;  /* 0x0001860000047ab9 */ /* 0x000fc60000000800 */
[----:B--2---:R-:W-:Y:S02]  /*b040*/  IMAD.MOV R14, RZ, RZ, -R14 ;  /* 0x000000ffff0e7224 */ /* 0x004fe400078e0a0e */
[----:B------:R-:W-:Y:S02]  /*b050*/  IMAD.IADD R3, R3, 0x1, R5 ;  /* 0x0000000103037824 */ /* 0x000fe400078e0205 */
[----:B-1----:R-:W-:-:S03]  /*b060*/  IMAD R12, R19, R14, R12 ;  /* 0x0000000e130c7224 */ /* 0x002fc600078e020c */
[--C-:B------:R-:W-:Y:S01]  /*b070*/  SHF.R.U64 R14, R2, UR4, R3.reuse ;  /* 0x00000004020e7c19 */ /* 0x100fe20008001203 */
[----:B----4-:R-:W-:Y:S01]  /*b080*/  IMAD.MOV R2, RZ, RZ, -R4 ;  /* 0x000000ffff027224 */ /* 0x010fe200078e0a04 */
[----:B------:R-:W-:Y:S01]  /*b090*/  SHF.R.U32.HI R3, RZ, UR4, R3 ;  /* 0x00000004ff037c19 */ /* 0x000fe20008011603 */
[----:B------:R-:W-:Y:S02]  /*b0a0*/  ULDC UR4, c[0x0][0x608] ;  /* 0x0001820000047ab9 */ /* 0x000fe40000000800 */
[----:B---3--:R-:W-:Y:S01]  /*b0b0*/  @P4 IMAD R12, R20, R2, R13 ;  /* 0x00000002140c4224 */ /* 0x008fe200078e020d */
[--C-:B------:R-:W-:Y:S02]  /*b0c0*/  SHF.R.U64 R19, R14, UR4, R3.reuse ;  /* 0x000000040e137c19 */ /* 0x100fe40008001203 */
[----:B------:R-:W-:Y:S01]  /*b0d0*/  SHF.R.U32.HI R2, RZ, UR4, R3 ;  /* 0x00000004ff027c19 */ /* 0x000fe20008011603 */
[----:B------:R-:W-:-:S03]  /*b0e0*/  ULDC UR4, c[0x0][0x658] ;  /* 0x0001960000047ab9 */ /* 0x000fc60000000800 */
[--C-:B------:R-:W-:Y:S02]  /*b0f0*/  SHF.R.U64 R13, R19, UR4, R2.reuse ;  /* 0x00000004130d7c19 */ /* 0x100fe40008001202 */
[----:B------:R-:W-:-:S03]  /*b100*/  SHF.R.U32.HI R2, RZ, UR4, R2 ;  /* 0x00000004ff027c19 */ /* 0x000fc60008011602 */
[----:B------:R-:W-:Y:S02]  /*b110*/  IMAD.MOV.U32 R4, RZ, RZ, R13 ;  /* 0x000000ffff047224 */ /* 0x000fe400078e000d */
[----:B------:R-:W-:Y:S01]  /*b120*/  IMAD.MOV.U32 R3, RZ, RZ, R2 ;  /* 0x000000ffff037224 */ /* 0x000fe200078e0002 */
[----:B------:R-:W-:Y:S06]  /*b130*/  @!P1 BRA `(.L_x_306) ;  /* 0x00000000002c9947 */ /* 0x000fec0003800000 */
        /* <DEDUP_REMOVED lines=9> */
[----:B------:R-:W-:-:S04]  /*b1d0*/  IMAD.WIDE.U32.X R2, R15, UR7, R2, P3 ;  /* 0x000000070f027c25 */ /* 0x000fc800098e0402 */
[----:B------:R-:W-:-:S07]  /*b1e0*/  IMAD.MOV.U32 R4, RZ, RZ, R2 ;  /* 0x000000ffff047224 */ /* 0x000fce00078e0002 */
.L_x_306:
[----:B------:R-:W-:Y:S01]  /*b1f0*/  ULDC UR4, c[0x0][0x648] ;  /* 0x0001920000047ab9 */ /* 0x000fe20000000800 */
[----:B------:R-:W-:Y:S01]  /*b200*/  LOP3.LUT R2, R19, UR16, RZ, 0xc0, !PT ;  /* 0x0000001013027c12 */ /* 0x000fe2000f8ec0ff */
[----:B------:R-:W-:Y:S01]  /*b210*/  ULDC UR5, c[0x0][0x610] ;  /* 0x0001840000057ab9 */ /* 0x000fe20000000800 */
[----:B------:R-:W-:Y:S01]  /*b220*/  SHF.R.U64 R3, R4, UR4, R3 ;  /* 0x0000000404037c19 */ /* 0x000fe20008001203 */
[----:B------:R-:W-:Y:S01]  /*b230*/  ULDC UR4, c[0x0][0x638] ;  /* 0x00018e0000047ab9 */ /* 0x000fe20000000800 */
[----:B------:R-:W-:-:S03]  /*b240*/  LOP3.LUT R14, R14, UR15, RZ, 0xc0, !PT ;  /* 0x0000000f0e0e7c12 */ /* 0x000fc6000f8ec0ff */
[----:B------:R-:W-:Y:S02]  /*b250*/  IMAD.MOV R4, RZ, RZ, -R3 ;  /* 0x000000ffff047224 */ /* 0x000fe400078e0a03 */
[----:B------:R-:W-:Y:S02]  /*b260*/  IMAD R3, R3, UR17, R2 ;  /* 0x0000001103037c24 */ /* 0x000fe4000f8e0202 */
[----:B------:R-:W-:Y:S01]  /*b270*/  IMAD R13, R4, UR4, R13 ;  /* 0x00000004040d7c24 */ /* 0x000fe2000f8e020d */
[----:B------:R-:W-:Y:S01]  /*b280*/  ULDC UR4, c[0x0][0x600] ;  /* 0x0001800000047ab9 */ /* 0x000fe20000000800 */
[----:B------:R-:W-:Y:S02]  /*b290*/  IMAD R12, R3, UR5, R12 ;  /* 0x00000005030c7c24 */ /* 0x000fe4000f8e020c */
[----:B------:R-:W-:Y:S02]  /*b2a0*/  IMAD R13, R13, UR4, R14 ;  /* 0x000000040d0d7c24 */ /* 0x000fe4000f8e020e */
[----:B------:R-:W-:-:S02]  /*b2b0*/  IMAD.MOV.U32 R3, RZ, RZ, 0x1 ;  /* 0x00000001ff037424 */ /* 0x000fc400078e00ff */
[----:B------:R-:W-:Y:S01]  /*b2c0*/  IMAD.MOV.U32 R2, RZ, RZ, R11 ;  /* 0x000000ffff027224 */ /* 0x000fe200078e000b */
[----:B------:R-:W-:Y:S02]  /*b2d0*/  SEL R22, R13, R12, !P4 ;  /* 0x0000000c0d167207 */ /* 0x000fe40006000000 */
[----:B------:R-:W-:-:S07]  /*b2e0*/  SEL R19, R12, R13, !P4 ;  /* 0x0000000d0c137207 */ /* 0x000fce0006000000 */
.L_x_304:
[----:B------:R-:W-:Y:S05]  /*b2f0*/  BSYNC B1 ;  /* 0x0000000000017941 */ /* 0x000fea0003800000 */
.L_x_303:
[----:B------:R-:W-:-:S13]  /*b300*/  LOP3.LUT P1, RZ, R3, 0xff, RZ, 0xc0, !PT ;  /* 0x000000ff03ff7812 */ /* 0x000fda000782c0ff */
[----:B------:R-:W-:Y:S05]  /*b310*/  @P1 BRA `(.L_x_307) ;  /* 0xfffffff400241947 */ /* 0x000fea000383ffff */
[----:B------:R-:W-:Y:S05]  /*b320*/  BSYNC B0 ;  /* 0x0000000000007941 */ /* 0x000fea0003800000 */
.L_x_295:
[----:B------:R-:W-:-:S03]  /*b330*/  UMOV UR4, 0xffffffff ;  /* 0xffffffff00047882 */ /* 0x000fc60000000000 */
[----:B------:R-:W-:Y:S05]  /*b340*/  BRA.DIV UR4, `(.L_x_308) ;  /* 0x00000006041c7947 */ /* 0x000fea000b800000 */
[----:B------:R-:W-:-:S13]  /*b350*/  ELECT P6, URZ, PT ;  /* 0x00000000003f782f */ /* 0x000fda00038c0000 */
.L_x_323:
[----:B------:R-:W-:Y:S04]  /*b360*/  BSSY B0, `(.L_x_309) ;  /* 0x0000022000007945 */ /* 0x000fe80003800000 */
[----:B------:R-:W-:Y:S05]  /*b370*/  @!P6 BRA `(.L_x_310) ;  /* 0x000000000080e947 */ /* 0x000fea0003800000 */
[----:B------:R-:W-:-:S04]  /*b380*/  LOP3.LUT R16, R16, 0x2, RZ, 0xfc, !PT ;  /* 0x0000000210107812 */ /* 0x000fc800078efcff */
[----:B------:R-:W-:-:S13]  /*b390*/  ISETP.NE.AND P0, PT, R16, 0x3, PT ;  /* 0x000000031000780c */ /* 0x000fda0003f05270 */
[----:B------:R-:W-:Y:S05]  /*b3a0*/  @!P0 BRA `(.L_x_311) ;  /* 0x0000000000048947 */ /* 0x000fea0003800000 */
[----:B------:R-:W-:Y:S01]  /*b3b0*/  BPT.TRAP 0x1 ;  /* 0x000000040000795c */ /* 0x000fe20000300000 */
.L_x_311:
[----:B------:R-:W0:Y:S01]  /*b3c0*/  S2R R3, SR_CgaCtaId ;  /* 0x0000000000037919 */ /* 0x000e220000008800 */
[----:B------:R-:W-:Y:S02]  /*b3d0*/  MOV R2, 0x400 ;  /* 0x0000040000027802 */ /* 0x000fe40000000f00 */
[----:B------:R-:W-:Y:S02]  /*b3e0*/  SHF.L.U32 R4, R0, 0x1f, RZ ;  /* 0x0000001f00047819 */ /* 0x000fe400000006ff */
[----:B0-----:R-:W-:-:S05]  /*b3f0*/  LEA R2, R3, R2, 0x18 ;  /* 0x0000000203027211 */ /* 0x001fca00078ec0ff */
[----:B------:R-:W-:-:S04]  /*b400*/  VIADD R2, R2, 0x18 ;  /* 0x0000001802027836 */ /* 0x000fc80000000000 */
[C---:B------:R-:W-:Y:S02]  /*b410*/  IMAD R9, R7.reuse, 0x8, R2 ;  /* 0x0000000807097824 */ /* 0x040fe400078e0202 */
[----:B------:R-:W-:Y:S02]  /*b420*/  VIADD R7, R7, 0x1 ;  /* 0x0000000107077836 */ /* 0x000fe40000000000 */
[----:B------:R-:W0:Y:S03]  /*b430*/  SYNCS.PHASECHK.TRANS64.TRYWAIT P0, [R9+URZ], R4 ;  /* 0x00000004090075a7 */ /* 0x000e26000800017f */
[----:B------:R-:W-:-:S04]  /*b440*/  ISETP.NE.AND P1, PT, R7, 0x3, PT ;  /* 0x000000030700780c */ /* 0x000fc80003f25270 */
[----:B------:R-:W-:Y:S02]  /*b450*/  SEL R3, RZ, 0x1, P1 ;  /* 0x00000001ff037807 */ /* 0x000fe40000800000 */
[----:B------:R-:W-:Y:S02]  /*b460*/  SEL R7, R7, RZ, P1 ;  /* 0x000000ff07077207 */ /* 0x000fe40000800000 */
[----:B------:R-:W-:-:S03]  /*b470*/  LOP3.LUT R11, R0, R3, RZ, 0x3c, !PT ;  /* 0x00000003000b7212 */ /* 0x000fc600078e3cff */
[----:B------:R-:W-:Y:S01]  /*b480*/  IMAD R6, R7, 0x8, R2 ;  /* 0x0000000807067824 */ /* 0x000fe200078e0202 */
[----:B------:R-:W-:Y:S01]  /*b490*/  SHF.L.U32 R5, R11, 0x1f, RZ ;  /* 0x0000001f0b057819 */ /* 0x000fe200000006ff */
[----:B0-----:R-:W-:Y:S06]  /*b4a0*/  @!P0 BRA `(.L_x_312) ;  /* 0x0000000000e48947 */ /* 0x001fec0003800000 */
.L_x_324:
[----:B------:R-:W1:Y:S01]  /*b4b0*/  SYNCS.PHASECHK.TRANS64.TRYWAIT P0, [R6+URZ], R5 ;  /* 0x00000005060075a7 */ /* 0x000e62000800017f */
[----:B------:R-:W-:-:S05]  /*b4c0*/  VIADD R0, R7, 0x1 ;  /* 0x0000000107007836 */ /* 0x000fca0000000000 */
[----:B------:R-:W-:-:S04]  /*b4d0*/  ISETP.NE.AND P1, PT, R0, 0x3, PT ;  /* 0x000000030000780c */ /* 0x000fc80003f25270 */
[----:B0-----:R-:W-:Y:S02]  /*b4e0*/  SEL R4, RZ, 0x1, P1 ;  /* 0x00000001ff047807 */ /* 0x001fe40000800000 */
[----:B------:R-:W-:Y:S02]  /*b4f0*/  SEL R3, R0, RZ, P1 ;  /* 0x000000ff00037207 */ /* 0x000fe40000800000 */
[----:B------:R-:W-:Y:S01]  /*b500*/  LOP3.LUT R0, R11, R4, RZ, 0x3c, !PT ;  /* 0x000000040b007212 */ /* 0x000fe200078e3cff */
[----:B-1----:R-:W-:Y:S06]  /*b510*/  @!P0 BRA `(.L_x_313) ;  /* 0x0000000000dc8947 */ /* 0x002fec0003800000 */
.L_x_325:
[----:B------:R-:W-:Y:S01]  /*b520*/  IMAD R3, R3, 0x8, R2 ;  /* 0x0000000803037824 */ /* 0x000fe200078e0202 */
[----:B------:R-:W-:-:S07]  /*b530*/  SHF.L.U32 R0, R0, 0x1f, RZ ;  /* 0x0000001f00007819 */ /* 0x000fce00000006ff */
.L_x_314:
[----:B-1----:R1:W2:Y:S02]  /*b540*/  SYNCS.PHASECHK.TRANS64.TRYWAIT P0, [R3+URZ], R0 ;  /* 0x00000000030075a7 */ /* 0x0022a4000800017f */
[----:B--2---:R-:W-:Y:S05]  /*b550*/  @!P0 NANOSLEEP.SYNCS 0x989680 ;  /* 0x009896800000895d */ /* 0x004fea0003900000 */
[----:B------:R-:W2:Y:S02]  /*b560*/  @!P0 SYNCS.PHASECHK.TRANS64 P0, [R3+URZ], R0 ;  /* 0x00000000030085a7 */ /* 0x000ea4000800007f */
[----:B--2---:R-:W-:Y:S05]  /*b570*/  @!P0 BRA `(.L_x_314) ;  /* 0xfffffffc00f08947 */ /* 0x004fea000383ffff */
.L_x_310:
[----:B------:R-:W-:Y:S05]  /*b580*/  BSYNC B0 ;  /* 0x0000000000007941 */ /* 0x000fea0003800000 */
.L_x_309:
[----:B------:R-:W-:Y:S05]  /*b590*/  EXIT ;  /* 0x000000000000794d */ /* 0x000fea0003800000 */
.L_x_19:
[----:B-1----:R1:W2:Y:S02]  /*b5a0*/  SYNCS.PHASECHK.TRANS64.TRYWAIT P0, [R161+URZ], R0 ;  /* 0x00000000a10075a7 */ /* 0x0022a4000800017f */
[----:B--2---:R-:W-:Y:S05]  /*b5b0*/  @!P0 NANOSLEEP.SYNCS 0x989680 ;  /* 0x009896800000895d */ /* 0x004fea0003900000 */
[----:B------:R-:W2:Y:S02]  /*b5c0*/  @!P0 SYNCS.PHASECHK.TRANS64 P0, [R161+URZ], R0 ;  /* 0x00000000a10085a7 */ /* 0x000ea4000800007f */
[----:B--2---:R-:W-:Y:S05]  /*b5d0*/  @!P0 BRA `(.L_x_19) ;  /* 0xfffffffc00f08947 */ /* 0x004fea000383ffff */
[----:B------:R-:W-:Y:S05]  /*b5e0*/  BRA `(.L_x_315) ;  /* 0xffffff6000347947 */ /* 0x000fea000383ffff */
.L_x_24:
[----:B--2---:R2:W3:Y:S02]  /*b5f0*/  SYNCS.PHASECHK.TRANS64.TRYWAIT P1, [R3+URZ], R0 ;  /* 0x00000000030075a7 */ /* 0x0044e4000802017f */
[----:B---3--:R-:W-:Y:S05]  /*b600*/  @!P1 NANOSLEEP.SYNCS 0x989680 ;  /* 0x009896800000995d */ /* 0x008fea0003900000 */
[----:B------:R-:W3:Y:S02]  /*b610*/  @!P1 SYNCS.PHASECHK.TRANS64 P1, [R3+URZ], R0 ;  /* 0x00000000030095a7 */ /* 0x000ee4000802007f */
[----:B---3--:R-:W-:Y:S05]  /*b620*/  @!P1 BRA `(.L_x_24) ;  /* 0xfffffffc00f09947 */ /* 0x008fea000383ffff */
[----:B------:R-:W-:Y:S05]  /*b630*/  BRA `(.L_x_23) ;  /* 0xffffff6000a07947 */ /* 0x000fea000383ffff */
.L_x_29:
[----:B--2---:R-:W-:-:S04]  /*b640*/  IMAD.U32 R5, RZ, RZ, UR4 ;  /* 0x00000004ff057e24 */ /* 0x004fc8000f8e00ff */
[----:B------:R2:W3:Y:S03]  /*b650*/  SYNCS.PHASECHK.TRANS64.TRYWAIT P1, [R5+URZ], R4 ;  /* 0x00000004050075a7 */ /* 0x0004e6000802017f */
[----:B---3--:R-:W-:Y:S05]  /*b660*/  @!P1 NANOSLEEP.SYNCS 0x989680 ;  /* 0x009896800000995d */ /* 0x008fea0003900000 */
[----:B------:R-:W3:Y:S02]  /*b670*/  @!P1 SYNCS.PHASECHK.TRANS64 P1, [R5+URZ], R4 ;  /* 0x00000004050095a7 */ /* 0x000ee4000802007f */
[----:B---3--:R-:W-:Y:S05]  /*b680*/  @!P1 BRA `(.L_x_29) ;  /* 0xfffffffc00ec9947 */ /* 0x008fea000383ffff */
[----:B------:R-:W-:Y:S05]  /*b690*/  BRA `(.L_x_28) ;  /* 0xffffff64007c7947 */ /* 0x000fea000383ffff */
.L_x_35:
[----:B-1----:R1:W2:Y:S02]  /*b6a0*/  SYNCS.PHASECHK.TRANS64.TRYWAIT P0, [R161+URZ+0x10], R0 ;  /* 0x00001000a10075a7 */ /* 0x0022a4000800017f */
[----:B--2---:R-:W-:Y:S05]  /*b6b0*/  @!P0 NANOSLEEP.SYNCS 0x989680 ;  /* 0x009896800000895d */ /* 0x004fea0003900000 */
[----:B------:R-:W2:Y:S02]  /*b6c0*/  @!P0 SYNCS.PHASECHK.TRANS64 P0, [R161+URZ+0x10], R0 ;  /* 0x00001000a10085a7 */ /* 0x000ea4000800007f */
[----:B--2---:R-:W-:Y:S05]  /*b6d0*/  @!P0 BRA `(.L_x_35) ;  /* 0xfffffffc00f08947 */ /* 0x004fea000383ffff */
[----:B------:R-:W-:Y:S05]  /*b6e0*/  BRA `(.L_x_316) ;  /* 0xffffff6800d47947 */ /* 0x000fea000383ffff */
.L_x_296:
[----:B------:R-:W-:Y:S01]  /*b6f0*/  BSSY B1, `(.L_x_317) ;  /* 0x0000006000017945 */ /* 0x000fe20003800000 */
[----:B------:R-:W-:-:S07]  /*b700*/  IMAD.MOV.U32 R15, RZ, RZ, -0x1 ;  /* 0xffffffffff0f7424 */ /* 0x000fce00078e00ff */
[----:B-----5:R-:W-:Y:S05]  /*b710*/  WARPSYNC.COLLECTIVE R15, `(.L_x_318) ;  /* 0x000000000f0c7348 */ /* 0x020fea0003c00000 */
[----:B------:R-:W-:Y:S02]  /*b720*/  ELECT P6, UR62, PT ;  /* 0x00000000003e782f */ /* 0x000fe400038c0000 */
[----:B------:R-:W-:Y:S01]  /*b730*/  MOV R14, UR62 ;  /* 0x0000003e000e7c02 */ /* 0x000fe20008000f00 */
[----:B-----5:R-:W-:Y:S10]  /*b740*/  ENDCOLLECTIVE ;  /* 0x000000000000791b */ /* 0x020ff40003800000 */
.L_x_318:
[----:B------:R-:W-:Y:S05]  /*b750*/  BSYNC B1 ;  /* 0x0000000000017941 */ /* 0x000fea0003800000 */
.L_x_317:
[----:B------:R-:W-:Y:S05]  /*b760*/  BRA `(.L_x_319) ;  /* 0xfffffff0001c7947 */ /* 0x000fea000383ffff */
.L_x_299:
[----:B0-----:R0:W1:Y:S02]  /*b770*/  SYNCS.PHASECHK.TRANS64.TRYWAIT P1, [R14+URZ+0x18], R5 ;  /* 0x000018050e0075a7 */ /* 0x001064000802017f */
[----:B-1----:R-:W-:Y:S05]  /*b780*/  @!P1 NANOSLEEP.SYNCS 0x989680 ;  /* 0x009896800000995d */ /* 0x002fea0003900000 */
[----:B------:R-:W1:Y:S02]  /*b790*/  @!P1 SYNCS.PHASECHK.TRANS64 P1, [R14+URZ+0x18], R5 ;  /* 0x000018050e0095a7 */ /* 0x000e64000802007f */
[----:B-1----:R-:W-:Y:S05]  /*b7a0*/  @!P1 BRA `(.L_x_299) ;  /* 0xfffffffc00f09947 */ /* 0x002fea000383ffff */
[----:B------:R-:W-:Y:S05]  /*b7b0*/  BRA `(.L_x_320) ;  /* 0xfffffff000507947 */ /* 0x000fea000383ffff */
.L_x_308:
[----:B------:R-:W-:Y:S01]  /*b7c0*/  BSSY B0, `(.L_x_321) ;  /* 0x0000006000007945 */ /* 0x000fe20003800000 */
[----:B------:R-:W-:-:S07]  /*b7d0*/  IMAD.MOV.U32 R15, RZ, RZ, -0x1 ;  /* 0xffffffffff0f7424 */ /* 0x000fce00078e00ff */
[----:B-----5:R-:W-:Y:S05]  /*b7e0*/  WARPSYNC.COLLECTIVE R15, `(.L_x_322) ;  /* 0x000000000f0c7348 */ /* 0x020fea0003c00000 */
[----:B------:R-:W-:Y:S02]  /*b7f0*/  ELECT P6, UR62, PT ;  /* 0x00000000003e782f */ /* 0x000fe400038c0000 */
[----:B------:R-:W-:Y:S01]  /*b800*/  MOV R14, UR62 ;  /* 0x0000003e000e7c02 */ /* 0x000fe20008000f00 */
[----:B-----5:R-:W-:Y:S10]  /*b810*/  ENDCOLLECTIVE ;  /* 0x000000000000791b */ /* 0x020ff40003800000 */
.L_x_322:
[----:B------:R-:W-:Y:S05]  /*b820*/  BSYNC B0 ;  /* 0x0000000000007941 */ /* 0x000fea0003800000 */
.L_x_321:
[----:B------:R-:W-:Y:S05]  /*b830*/  BRA `(.L_x_323) ;  /* 0xfffffff800c87947 */ /* 0x000fea000383ffff */
.L_x_312:
[----:B0-----:R0:W1:Y:S02]  /*b840*/  SYNCS.PHASECHK.TRANS64.TRYWAIT P0, [R9+URZ], R4 ;  /* 0x00000004090075a7 */ /* 0x001064000800017f */
[----:B-1----:R-:W-:Y:S05]  /*b850*/  @!P0 NANOSLEEP.SYNCS 0x989680 ;  /* 0x009896800000895d */ /* 0x002fea0003900000 */
[----:B------:R-:W1:Y:S02]  /*b860*/  @!P0 SYNCS.PHASECHK.TRANS64 P0, [R9+URZ], R4 ;  /* 0x00000004090085a7 */ /* 0x000e64000800007f */
[----:B-1----:R-:W-:Y:S05]  /*b870*/  @!P0 BRA `(.L_x_312) ;  /* 0xfffffffc00f08947 */ /* 0x002fea000383ffff */
[----:B------:R-:W-:Y:S05]  /*b880*/  BRA `(.L_x_324) ;  /* 0xfffffffc00087947 */ /* 0x000fea000383ffff */
.L_x_313:
[----:B0-----:R0:W1:Y:S02]  /*b890*/  SYNCS.PHASECHK.TRANS64.TRYWAIT P0, [R6+URZ], R5 ;  /* 0x00000005060075a7 */ /* 0x001064000800017f */
[----:B-1----:R-:W-:Y:S05]  /*b8a0*/  @!P0 NANOSLEEP.SYNCS 0x989680 ;  /* 0x009896800000895d */ /* 0x002fea0003900000 */
[----:B------:R-:W1:Y:S02]  /*b8b0*/  @!P0 SYNCS.PHASECHK.TRANS64 P0, [R6+URZ], R5 ;  /* 0x00000005060085a7 */ /* 0x000e64000800007f */
[----:B-1----:R-:W-:Y:S05]  /*b8c0*/  @!P0 BRA `(.L_x_313) ;  /* 0xfffffffc00f08947 */ /* 0x002fea000383ffff */
[----:B------:R-:W-:Y:S05]  /*b8d0*/  BRA `(.L_x_325) ;  /* 0xfffffffc00107947 */ /* 0x000fea000383ffff */
.L_x_326:
[----:B------:R-:W-:-:S00]  /*b8e0*/  BRA `(.L_x_326) ;  /* 0xfffffffc00fc7947 */ /* 0x000fc0000383ffff */
[----:B------:R-:W-:-:S00]  /*b8f0*/  NOP ;  /* 0x0000000000007918 */ /* 0x000fc00000000000 */
        /* <DEDUP_REMOVED lines=8> */
.L_x_327:


//--------------------- .nv.global.init           --------------------------
	.section	.nv.global.init,"aw",@progbits
.nv.global.init:
	.type		$str$22,@object
	.size		$str$22,($str$23 - $str$22)
$str$22:
        /*0000*/ 	.byte	0x6b, 0x5f, 0x74, 0x69, 0x6c, 0x65, 0x5f, 0x63, 0x6f, 0x75, 0x6e, 0x74, 0x20, 0x3e, 0x3d, 0x20
        /*0010*/ 	.byte	0x31, 0x00
	.type		$str$23,@object
	.size		$str$23,(__unnamed_1 - $str$23)
$str$23:
        /*0012*/ 	.byte	0x2f, 0x74, 0x6d, 0x70, 0x2f, 0x63, 0x75, 0x74, 0x6c, 0x61, 0x73, 0x73, 0x5f, 0x73, 0x77, 0x65
        /*0022*/ 	.byte	0x65, 0x70, 0x5f, 0x73, 0x72, 0x63, 0x2f, 0x69, 0x6e, 0x63, 0x6c, 0x75, 0x64, 0x65, 0x2f, 0x63
        /*0032*/ 	.byte	0x75, 0x74, 0x6c, 0x61, 0x73, 0x73, 0x2f, 0x67, 0x65, 0x6d, 0x6d, 0x2f, 0x63, 0x6f, 0x6c, 0x6c
        /*0042*/ 	.byte	0x65, 0x63, 0x74, 0x69, 0x76, 0x65, 0x2f, 0x73, 0x6d, 0x39, 0x30, 0x5f, 0x6d, 0x6d, 0x61, 0x5f
        /*0052*/ 	.byte	0x74, 0x6d, 0x61, 0x5f, 0x67, 0x6d, 0x6d, 0x61, 0x5f, 0x73, 0x73, 0x5f, 0x77, 0x61, 0x72, 0x70
        /*0062*/ 	.byte	0x73, 0x70, 0x65, 0x63, 0x69, 0x61, 0x6c, 0x69, 0x7a, 0x65, 0x64, 0x2e, 0x68, 0x70, 0x70, 0x00
	.type		__unnamed_1,@object
	.size		__unnamed_1,(.L_0 - __unnamed_1)
__unnamed_1:
        /*0072*/ 	.byte	0x76, 0x6f, 0x69, 0x64, 0x20, 0x63, 0x75, 0x74, 0x6c, 0x61, 0x73, 0x73, 0x3a, 0x3a, 0x67, 0x65
        /* <DEDUP_REMOVED lines=177> */
        /*0b92*/ 	.byte	0x74, 0x69, 0x74, 0x79, 0x5d, 0x00
.L_0:


//--------------------- .nv.shared._ZN7cutlass13device_kernelINS_4gemm6kernel13GemmUniversalIN4cute5tupleIJiiiiEEENS1_10collective13CollectiveMmaINS1_34MainloopSm90TmaGmmaWarpSpecializedILi3ENS5_IJNS4_1CILi2EEENSA_ILi1EEESC_EEENS1_32KernelTmaWarpSpecializedPingpongEEENS5_IJNSA_ILi64EEENSA_ILi256EEENSA_ILi32EEEEEENS_10tfloat32_tENS5_IJlSC_lEEESK_SL_NS4_8TiledMMAINS4_8MMA_AtomIJNS4_4SM904GMMA30MMA_64x256x8_F32TF32TF32_SS_TNILNSP_7ScaleInE1ELSR_1EEEEEENS4_6LayoutINS5_IJSC_SC_SC_EEENS5_IJNSA_ILi0EEESW_SW_EEEEENS5_IJNS4_10UnderscoreESZ_SZ_EEEEENS4_13SM90_TMA_LOADENS4_14ComposedLayoutINS4_7SwizzleILi3ELi4ELi3EEENS4_18smem_ptr_flag_bitsILi32EEENSU_INS5_IJNSA_ILi8EEESI_EEENS5_IJSI_SC_EEEEEEEvNS4_8identityENS4_23SM90_TMA_LOAD_MULTICASTES1C_vS1D_EENS_8epilogue10collective6detail29Sm90TmaWarpSpecializedAdapterINS1H_15DefaultEpilogueISK_SL_SL_NS1G_6thread17LinearCombinationISK_Li1EffLNS1L_9ScaleType4KindE0ELNS_15FloatRoundStyleE2ESK_EENS1_15EpilogueDefaultEEEEEvvEEEEvNT_6ParamsE --------------------------
	.section	.nv.shared._ZN7cutlass13device_kernelINS_4gemm6kernel13GemmUniversalIN4cute5tupleIJiiiiEEENS1_10collective13CollectiveMmaINS1_34MainloopSm90TmaGmmaWarpSpecializedILi3ENS5_IJNS4_1CILi2EEENSA_ILi1EEESC_EEENS1_32KernelTmaWarpSpecializedPingpongEEENS5_IJNSA_ILi64EEENSA_ILi256EEENSA_ILi32EEEEEENS_10tfloat32_tENS5_IJlSC_lEEESK_SL_NS4_8TiledMMAINS4_8MMA_AtomIJNS4_4SM904GMMA30MMA_64x256x8_F32TF32TF32_SS_TNILNSP_7ScaleInE1ELSR_1EEEEEENS4_6LayoutINS5_IJSC_SC_SC_EEENS5_IJNSA_ILi0EEESW_SW_EEEEENS5_IJNS4_10UnderscoreESZ_SZ_EEEEENS4_13SM90_TMA_LOADENS4_14ComposedLayoutINS4_7SwizzleILi3ELi4ELi3EEENS4_18smem_ptr_flag_bitsILi32EEENSU_INS5_IJNSA_ILi8EEESI_EEENS5_IJSI_SC_EEEEEEEvNS4_8identityENS4_23SM90_TMA_LOAD_MULTICASTES1C_vS1D_EENS_8epilogue10collective6detail29Sm90TmaWarpSpecializedAdapterINS1H_15DefaultEpilogueISK_SL_SL_NS1G_6thread17LinearCombinationISK_Li1EffLNS1L_9ScaleType4KindE0ELNS_15FloatRoundStyleE2ESK_EENS1_15EpilogueDefaultEEEEEvvEEEEvNT_6ParamsE,"aw",@nobits
	.sectionflags	@""
	.align	16
	.zero		1024


//--------------------- .nv.shared.reserved.0     --------------------------
	.section	.nv.shared.reserved.0,"aw",@nobits
	.weak		__nv_reservedSMEM_offset_0_alias
	.size		__nv_reservedSMEM_offset_0_alias, 0, 0
	.other		__nv_reservedSMEM_offset_0_alias,@"STO_CUDA_RESERVED_SHARED STV_DEFAULT"
__nv_reservedSMEM_offset_0_alias:
	.zero		0


//--------------------- .nv.global                --------------------------
	.section	.nv.global,"aw",@nobits
.nv.global:
	.type		_ZN39_INTERNAL_64c94274_4_k_cu_99398da6_66034cute1_E,@object
	.size		_ZN39_INTERNAL_64c94274_4_k_cu_99398da6_66034cute1_E,(_ZN39_INTERNAL_64c94274_4_k_cu_99398da6_66034cuda3std3__45__cpo6cbeginE - _ZN39_INTERNAL_64c94274_4_k_cu_99398da6_66034cute1_E)
_ZN39_INTERNAL_64c94274_4_k_cu_99398da6_66034cute1_E:
	.zero		1
	.type		_ZN39_INTERNAL_64c94274_4_k_cu_99398da6_66034cuda3std3__45__cpo6cbeginE,@object
	.size		_ZN39_INTERNAL_64c94274_4_k_cu_99398da6_66034cuda3std3__45__cpo6cbeginE,(_ZN39_INTERNAL_64c94274_4_k_cu_99398da6_66034cuda3std3__48in_placeE - _ZN39_INTERNAL_64c94274_4_k_cu_99398da6_66034cuda3std3__45__cpo6cbeginE)
_ZN39_INTERNAL_64c94274_4_k_cu_99398da6_66034cuda3std3__45__cpo6cbeginE:
	.zero		1
	.type		_ZN39_INTERNAL_64c94274_4_k_cu_99398da6_66034cuda3std3__48in_placeE,@object
	.size		_ZN39_INTERNAL_64c94274_4_k_cu_99398da6_66034cuda3std3__48in_placeE,(_ZN39_INTERNAL_64c94274_4_k_cu_99398da6_66034cuda3std6ranges3__45__cpo9iter_moveE - _ZN39_INTERNAL_64c94274_4_k_cu_99398da6_66034cuda3std3__48in_placeE)
_ZN39_INTERNAL_64c94274_4_k_cu_99398da6_66034cuda3std3__48in_placeE:
	.zero		1
	.type		_ZN39_INTERNAL_64c94274_4_k_cu_99398da6_66034cuda3std6ranges3__45__cpo9iter_moveE,@object
	.size		_ZN39_INTERNAL_64c94274_4_k_cu_99398da6_66034cuda3std6ranges3__45__cpo9iter_moveE,(_ZN39_INTERNAL_64c94274_4_k_cu_99398da6_66034cuda3std3__45__cpo5beginE - _ZN39_INTERNAL_64c94274_4_k_cu_99398da6_66034cuda3std6ranges3__45__cpo9iter_moveE)
_ZN39_INTERNAL_64c94274_4_k_cu_99398da6_66034cuda3std6ranges3__45__cpo9iter_moveE:
	.zero		1
	.type		_ZN39_INTERNAL_64c94274_4_k_cu_99398da6_66034cuda3std3__45__cpo5beginE,@object
	.size		_ZN39_INTERNAL_64c94274_4_k_cu_99398da6_66034cuda3std3__45__cpo5beginE,(_ZN39_INTERNAL_64c94274_4_k_cu_99398da6_66034cuda3std3__441_GLOBAL__N__64c94274_4_k_cu_99398da6_66036ignoreE - _ZN39_INTERNAL_64c94274_4_k_cu_99398da6_66034cuda3std3__45__cpo5beginE)
_ZN39_INTERNAL_64c94274_4_k_cu_99398da6_66034cuda3std3__45__cpo5beginE:
	.zero		1
	.type		_ZN39_INTERNAL_64c94274_4_k_cu_99398da6_66034cuda3std3__441_GLOBAL__N__64c94274_4_k_cu_99398da6_66036ignoreE,@object
	.size		_ZN39_INTERNAL_64c94274_4_k_cu_99398da6_66034cuda3std3__441_GLOBAL__N__64c94274_4_k_cu_99398da6_66036ignoreE,(_ZN39_INTERNAL_64c94274_4_k_cu_99398da6_66034cute7productE - _ZN39_INTERNAL_64c94274_4_k_cu_99398da6_66034cuda3std3__441_GLOBAL__N__64c94274_4_k_cu_99398da6_66036ignoreE)
_ZN39_INTERNAL_64c94274_4_k_cu_99398da6_66034cuda3std3__441_GLOBAL__N__64c94274_4_k_cu_99398da6_66036ignoreE:
	.zero		1
	.type		_ZN39_INTERNAL_64c94274_4_k_cu_99398da6_66034cute7productE,@object
	.size		_ZN39_INTERNAL_64c94274_4_k_cu_99398da6_66034cute7productE,(_ZN39_INTERNAL_64c94274_4_k_cu_99398da6_66034cuda3std3__45__cpo3endE - _ZN39_INTERNAL_64c94274_4_k_cu_99398da6_66034cute7productE)
_ZN39_INTERNAL_64c94274_4_k_cu_99398da6_66034cute7productE:
	.zero		1
	.type		_ZN39_INTERNAL_64c94274_4_k_cu_99398da6_66034cuda3std3__45__cpo3endE,@object
	.size		_ZN39_INTERNAL_64c94274_4_k_cu_99398da6_66034cuda3std3__45__cpo3endE,(_ZN39_INTERNAL_64c94274_4_k_cu_99398da6_66034cuda3std3__419piecewise_constructE - _ZN39_INTERNAL_64c94274_4_k_cu_99398da6_66034cuda3std3__45__cpo3endE)
_ZN39_INTERNAL_64c94274_4_k_cu_99398da6_66034cuda3std3__45__cpo3endE:
	.zero		1
	.type		_ZN39_INTERNAL_64c94274_4_k_cu_99398da6_66034cuda3std3__419piecewise_constructE,@object
	.size		_ZN39_INTERNAL_64c94274_4_k_cu_99398da6_66034cuda3std3__419piecewise_constructE,(_ZN39_INTERNAL_64c94274_4_k_cu_99398da6_66034cuda3std3__45__cpo4cendE - _ZN39_INTERNAL_64c94274_4_k_cu_99398da6_66034cuda3std3__419piecewise_constructE)
_ZN39_INTERNAL_64c94274_4_k_cu_99398da6_66034cuda3std3__419piecewise_constructE:
	.zero		1
	.type		_ZN39_INTERNAL_64c94274_4_k_cu_99398da6_66034cuda3std3__45__cpo4cendE,@object
	.size		_ZN39_INTERNAL_64c94274_4_k_cu_99398da6_66034cuda3std3__45__cpo4cendE,(_ZN39_INTERNAL_64c94274_4_k_cu_99398da6_66034cuda3std6ranges3__45__cpo4swapE - _ZN39_INTERNAL_64c94274_4_k_cu_99398da6_66034cuda3std3__45__cpo4cendE)
_ZN39_INTERNAL_64c94274_4_k_cu_99398da6_66034cuda3std3__45__cpo4cendE:
	.zero		1
	.type		_ZN39_INTERNAL_64c94274_4_k_cu_99398da6_66034cuda3std6ranges3__45__cpo4swapE,@object
	.size		_ZN39_INTERNAL_64c94274_4_k_cu_99398da6_66034cuda3std6ranges3__45__cpo4swapE,(.L_8 - _ZN39_INTERNAL_64c94274_4_k_cu_99398da6_66034cuda3std6ranges3__45__cpo4swapE)
_ZN39_INTERNAL_64c94274_4_k_cu_99398da6_66034cuda3std6ranges3__45__cpo4swapE:
	.zero		1
.L_8:


//--------------------- .nv.constant0._ZN7cutlass13device_kernelINS_4gemm6kernel13GemmUniversalIN4cute5tupleIJiiiiEEENS1_10collective13CollectiveMmaINS1_34MainloopSm90TmaGmmaWarpSpecializedILi3ENS5_IJNS4_1CILi2EEENSA_ILi1EEESC_EEENS1_32KernelTmaWarpSpecializedPingpongEEENS5_IJNSA_ILi64EEENSA_ILi256EEENSA_ILi32EEEEEENS_10tfloat32_tENS5_IJlSC_lEEESK_SL_NS4_8TiledMMAINS4_8MMA_AtomIJNS4_4SM904GMMA30MMA_64x256x8_F32TF32TF32_SS_TNILNSP_7ScaleInE1ELSR_1EEEEEENS4_6LayoutINS5_IJSC_SC_SC_EEENS5_IJNSA_ILi0EEESW_SW_EEEEENS5_IJNS4_10UnderscoreESZ_SZ_EEEEENS4_13SM90_TMA_LOADENS4_14ComposedLayoutINS4_7SwizzleILi3ELi4ELi3EEENS4_18smem_ptr_flag_bitsILi32EEENSU_INS5_IJNSA_ILi8EEESI_EEENS5_IJSI_SC_EEEEEEEvNS4_8identityENS4_23SM90_TMA_LOAD_MULTICASTES1C_vS1D_EENS_8epilogue10collective6detail29Sm90TmaWarpSpecializedAdapterINS1H_15DefaultEpilogueISK_SL_SL_NS1G_6thread17LinearCombinationISK_Li1EffLNS1L_9ScaleType4KindE0ELNS_15FloatRoundStyleE2ESK_EENS1_15EpilogueDefaultEEEEEvvEEEEvNT_6ParamsE --------------------------
	.section	.nv.constant0._ZN7cutlass13device_kernelINS_4gemm6kernel13GemmUniversalIN4cute5tupleIJiiiiEEENS1_10collective13CollectiveMmaINS1_34MainloopSm90TmaGmmaWarpSpecializedILi3ENS5_IJNS4_1CILi2EEENSA_ILi1EEESC_EEENS1_32KernelTmaWarpSpecializedPingpongEEENS5_IJNSA_ILi64EEENSA_ILi256EEENSA_ILi32EEEEEENS_10tfloat32_tENS5_IJlSC_lEEESK_SL_NS4_8TiledMMAINS4_8MMA_AtomIJNS4_4SM904GMMA30MMA_64x256x8_F32TF32TF32_SS_TNILNSP_7ScaleInE1ELSR_1EEEEEENS4_6LayoutINS5_IJSC_SC_SC_EEENS5_IJNSA_ILi0EEESW_SW_EEEEENS5_IJNS4_10UnderscoreESZ_SZ_EEEEENS4_13SM90_TMA_LOADENS4_14ComposedLayoutINS4_7SwizzleILi3ELi4ELi3EEENS4_18smem_ptr_flag_bitsILi32EEENSU_INS5_IJNSA_ILi8EEESI_EEENS5_IJSI_SC_EEEEEEEvNS4_8identityENS4_23SM90_TMA_LOAD_MULTICASTES1C_vS1D_EENS_8epilogue10collective6detail29Sm90TmaWarpSpecializedAdapterINS1H_15DefaultEpilogueISK_SL_SL_NS1G_6thread17LinearCombinationISK_Li1EffLNS1L_9ScaleType4KindE0ELNS_15FloatRoundStyleE2ESK_EENS1_15EpilogueDefaultEEEEEvvEEEEvNT_6ParamsE,"a",@progbits
	.sectionflags	@""
	.align	4
.nv.constant0._ZN7cutlass13device_kernelINS_4gemm6kernel13GemmUniversalIN4cute5tupleIJiiiiEEENS1_10collective13CollectiveMmaINS1_34MainloopSm90TmaGmmaWarpSpecializedILi3ENS5_IJNS4_1CILi2EEENSA_ILi1EEESC_EEENS1_32KernelTmaWarpSpecializedPingpongEEENS5_IJNSA_ILi64EEENSA_ILi256EEENSA_ILi32EEEEEENS_10tfloat32_tENS5_IJlSC_lEEESK_SL_NS4_8TiledMMAINS4_8MMA_AtomIJNS4_4SM904GMMA30MMA_64x256x8_F32TF32TF32_SS_TNILNSP_7ScaleInE1ELSR_1EEEEEENS4_6LayoutINS5_IJSC_SC_SC_EEENS5_IJNSA_ILi0EEESW_SW_EEEEENS5_IJNS4_10UnderscoreESZ_SZ_EEEEENS4_13SM90_TMA_LOADENS4_14ComposedLayoutINS4_7SwizzleILi3ELi4ELi3EEENS4_18smem_ptr_flag_bitsILi32EEENSU_INS5_IJNSA_ILi8EEESI_EEENS5_IJSI_SC_EEEEEEEvNS4_8identityENS4_23SM90_TMA_LOAD_MULTICASTES1C_vS1D_EENS_8epilogue10collective6detail29Sm90TmaWarpSpecializedAdapterINS1H_15DefaultEpilogueISK_SL_SL_NS1G_6thread17LinearCombinationISK_Li1EffLNS1L_9ScaleType4KindE0ELNS_15FloatRoundStyleE2ESK_EENS1_15EpilogueDefaultEEEEEvvEEEEvNT_6ParamsE:
	.zero		1664


//--------------------- SYMBOLS --------------------------

	.type		.nv.reservedSmem.offset0,@object
	.size		.nv.reservedSmem.offset0,0x4
	.type		__assertfail,@function
